	.target	sm_100a

	.elftype	@"ET_EXEC"


//--------------------- .note.nv.tkinfo           --------------------------
	.section	.note.nv.tkinfo,"",@"SHT_NOTE"
	.sectionflags	@"SHF_NOTE_NV_TKINFO"
	.tkinfo
        /*0018*/ 	.word	0x00000081
        /*0030*/ 	.string	""
        /*0030*/ 	.string	"ptxas-blackwell"
        /*0030*/ 	.string	"Cuda compilation tools, release 12.9, V12.9.86"
        /*0030*/ 	.string	"Build cuda_12.9.r12.9/compiler.36037853_0"
        /*0030*/ 	.string	"-v  -suppress-debug-info  -lineinfo  -arch sm_100a "



//--------------------- .note.nv.cuver            --------------------------
	.section	.note.nv.cuver,"",@"SHT_NOTE"
	.sectionflags	@"SHF_NOTE_NV_CUVER"
        /*0018*/ 	.short	0x0001
        /*001a*/ 	.short	0x0064
        /*001c*/ 	.short	0x0001
        /*001e*/ 	.short	0x0000
        /*0020*/ 	.short	0x0001
        /*0022*/ 	.short	0x0000


//--------------------- .nv.info                  --------------------------
	.section	.nv.info,"",@"SHT_CUDA_INFO"
	.align	4


	//----- nvinfo : EIATTR_REGCOUNT
	.align		4
        /*0000*/ 	.byte	0x04, 0x2f
        /*0002*/ 	.short	(.L_4 - .L_3)
	.align		4
.L_3:
        /*0004*/ 	.word	index@(gluon_mma)
        /*0008*/ 	.word	0x000000ff


	//----- nvinfo : EIATTR_FRAME_SIZE
	.align		4
.L_4:
        /*000c*/ 	.byte	0x04, 0x11
        /*000e*/ 	.short	(.L_6 - .L_5)
	.align		4
.L_5:
        /*0010*/ 	.word	index@($__internal_2_$__cuda_sm10x_tcgen05_guardrail_trap_unallocated_columns_being_dealloced)
        /*0014*/ 	.word	0x00000138


	//----- nvinfo : EIATTR_FRAME_SIZE
	.align		4
.L_6:
        /*0018*/ 	.byte	0x04, 0x11
        /*001a*/ 	.short	(.L_8 - .L_7)
	.align		4
.L_7:
        /*001c*/ 	.word	index@($__internal_1_$__cuda_sm10x_tcgen05_guardrail_trap_phase_invalid_during_alloc)
        /*0020*/ 	.word	0x00000138


	//----- nvinfo : EIATTR_FRAME_SIZE
	.align		4
.L_8:
        /*0024*/ 	.byte	0x04, 0x11
        /*0026*/ 	.short	(.L_10 - .L_9)
	.align		4
.L_9:
        /*0028*/ 	.word	index@($__internal_0_$__cuda_sm10x_tcgen05_guardrail_trap_col_being_dealloced_not_returned_by_alloc)
        /*002c*/ 	.word	0x00000138


	//----- nvinfo : EIATTR_FRAME_SIZE
	.align		4
.L_10:
        /*0030*/ 	.byte	0x04, 0x11
        /*0032*/ 	.short	(.L_12 - .L_11)
	.align		4
.L_11:
        /*0034*/ 	.word	index@(gluon_mma)
        /*0038*/ 	.word	0x00000138


	//----- nvinfo : EIATTR_MIN_STACK_SIZE
	.align		4
.L_12:
        /*003c*/ 	.byte	0x04, 0x12
        /*003e*/ 	.short	(.L_14 - .L_13)
	.align		4
.L_13:
        /*0040*/ 	.word	index@(gluon_mma)
        /*0044*/ 	.word	0x00000138
.L_14:


//--------------------- .nv.info.gluon_mma        --------------------------
	.section	.nv.info.gluon_mma,"",@"SHT_CUDA_INFO"
	.sectionflags	@""
	.align	4


	//----- nvinfo : EIATTR_CUDA_API_VERSION
	.align		4
        /*0000*/ 	.byte	0x04, 0x37
        /*0002*/ 	.short	(.L_16 - .L_15)
.L_15:
        /*0004*/ 	.word	0x00000081


	//----- nvinfo : EIATTR_KPARAM_INFO
	.align		4
.L_16:
        /*0008*/ 	.byte	0x04, 0x17
        /*000a*/ 	.short	(.L_18 - .L_17)
.L_17:
        /*000c*/ 	.word	0x00000000
        /*0010*/ 	.short	0x0004
        /*0012*/ 	.short	0x0020
        /*0014*/ 	.byte	0x00, 0xf4, 0x21, 0x00


	//----- nvinfo : EIATTR_KPARAM_INFO
	.align		4
.L_18:
        /*0018*/ 	.byte	0x04, 0x17
        /*001a*/ 	.short	(.L_20 - .L_19)
.L_19:
        /*001c*/ 	.word	0x00000000
        /*0020*/ 	.short	0x0003
        /*0022*/ 	.short	0x0018
        /*0024*/ 	.byte	0x00, 0xf4, 0x21, 0x00


	//----- nvinfo : EIATTR_KPARAM_INFO
	.align		4
.L_20:
        /*0028*/ 	.byte	0x04, 0x17
        /*002a*/ 	.short	(.L_22 - .L_21)
.L_21:
        /*002c*/ 	.word	0x00000000
        /*0030*/ 	.short	0x0002
        /*0032*/ 	.short	0x0010
        /*0034*/ 	.byte	0x00, 0xf4, 0x21, 0x00


	//----- nvinfo : EIATTR_KPARAM_INFO
	.align		4
.L_22:
        /*0038*/ 	.byte	0x04, 0x17
        /*003a*/ 	.short	(.L_24 - .L_23)
.L_23:
        /*003c*/ 	.word	0x00000000
        /*0040*/ 	.short	0x0001
        /*0042*/ 	.short	0x0008
        /*0044*/ 	.byte	0x00, 0xf4, 0x21, 0x00


	//----- nvinfo : EIATTR_KPARAM_INFO
	.align		4
.L_24:
        /*0048*/ 	.byte	0x04, 0x17
        /*004a*/ 	.short	(.L_26 - .L_25)
.L_25:
        /*004c*/ 	.word	0x00000000
        /*0050*/ 	.short	0x0000
        /*0052*/ 	.short	0x0000
        /*0054*/ 	.byte	0x00, 0xf4, 0x21, 0x00


	//----- nvinfo : EIATTR_AT_ENTRY_FRAGMENTS
	.align		4
.L_26:
        /*0058*/ 	.byte	0x04, 0x4f
        /*005a*/ 	.short	(.L_28 - .L_27)


	//   ....[0]....
.L_27:
        /*005c*/ 	.word	0x00000004


	//----- nvinfo : EIATTR_RESERVED_SMEM_USED
	.align		4
.L_28:
        /*0060*/ 	.byte	0x01, 0x41
	.zero		2


	//----- nvinfo : EIATTR_SPARSE_MMA_MASK
	.align		4
        /*0064*/ 	.byte	0x03, 0x50
        /*0066*/ 	.short	0x0000


	//----- nvinfo : EIATTR_TCGEN05_1CTA_USED
	.align		4
        /*0068*/ 	.byte	0x01, 0x51
	.zero		2


	//----- nvinfo : EIATTR_MAXREG_COUNT
	.align		4
        /*006c*/ 	.byte	0x03, 0x1b
        /*006e*/ 	.short	0x00ff


	//----- nvinfo : EIATTR_NUM_BARRIERS
	.align		4
        /*0070*/ 	.byte	0x02, 0x4c
        /*0072*/ 	.byte	0x01
	.zero		1


	//----- nvinfo : EIATTR_ANNOTATIONS
	.align		4
        /*0074*/ 	.byte	0x04, 0x55
        /*0076*/ 	.short	(.L_30 - .L_29)


	//   ....[0]....
.L_29:
        /*0078*/ 	.word	0x00000001
        /*007c*/ 	.byte	0xc0, 0x4c, 0x00, 0x00, 0x01, 0x00, 0x00, 0x00, 0x00, 0x4d, 0x00, 0x00, 0x01, 0x00, 0x00, 0x00
        /* <DEDUP_REMOVED lines=41> */
        /*031c*/ 	.byte	0x60, 0x73, 0x00, 0x00, 0x01, 0x00, 0x00, 0x00, 0x50, 0x78, 0x00, 0x00


	//----- nvinfo : EIATTR_INT_WARP_WIDE_INSTR_OFFSETS
	.align		4
.L_30:
        /*0328*/ 	.byte	0x04, 0x31
        /*032a*/ 	.short	(.L_32 - .L_31)


	//   ....[0]....
.L_31:
        /*032c*/ 	.word	0x00003b70


	//   ....[1]....
        /*0330*/ 	.word	0x00003bb0


	//   ....[2]....
        /*0334*/ 	.word	0x00004b50


	//   ....[3]....
        /*0338*/ 	.word	0x00004b60


	//   ....[4]....
        /*033c*/ 	.word	0x00008580


	//   ....[5]....
        /*0340*/ 	.word	0x000085d0


	//----- nvinfo : EIATTR_COOP_GROUP_MASK_REGIDS
	.align		4
.L_32:
        /*0344*/ 	.byte	0x04, 0x29
        /*0346*/ 	.short	(.L_34 - .L_33)


	//   ....[0]....
.L_33:
        /*0348*/ 	.word	0xffffffff


	//   ....[1]....
        /*034c*/ 	.word	0xffffffff


	//   ....[2]....
        /*0350*/ 	.word	0xffffffff


	//   ....[3]....
        /*0354*/ 	.word	0xffffffff


	//----- nvinfo : EIATTR_COOP_GROUP_INSTR_OFFSETS
	.align		4
.L_34:
        /*0358*/ 	.byte	0x04, 0x28
        /*035a*/ 	.short	(.L_36 - .L_35)


	//   ....[0]....
.L_35:
        /*035c*/ 	.word	0x00000060


	//   ....[1]....
        /*0360*/ 	.word	0x00000320


	//   ....[2]....
        /*0364*/ 	.word	0x00008410


	//   ....[3]....
        /*0368*/ 	.word	0x00008680


	//----- nvinfo : EIATTR_VRC_CTA_INIT_COUNT
	.align		4
.L_36:
        /*036c*/ 	.byte	0x02, 0x4a
        /*036e*/ 	.byte	0x80
	.zero		1


	//----- nvinfo : EIATTR_MBARRIER_INSTR_OFFSETS
	.align		4
        /*0370*/ 	.byte	0x04, 0x39
        /*0372*/ 	.short	(.L_38 - .L_37)


	//   ....[0]....
.L_37:
        /*0374*/ 	.word	0x00004780
        /*0378*/ 	.word	0x000000ff
        /*037c*/ 	.word	0x00018000
        /*0380*/ 	.short	0x0100
        /*0382*/ 	.byte	0x0c
	.zero		1


	//   ....[1]....
        /*0384*/ 	.word	0x00004bd0
        /*0388*/ 	.word	0x000000ff
        /*038c*/ 	.word	0x00018000
        /*0390*/ 	.short	0x010a
        /*0392*/ 	.byte	0x0c
	.zero		1


	//   ....[2]....
        /*0394*/ 	.word	0x00004c80
        /*0398*/ 	.word	0x000000ff
        /*039c*/ 	.word	0x00018000
        /*03a0*/ 	.short	0x0108
        /*03a2*/ 	.byte	0x0c
	.zero		1


	//   ....[3]....
        /*03a4*/ 	.word	0x000086a0
        /*03a8*/ 	.word	0x000000ff
        /*03ac*/ 	.word	0x00018000
        /*03b0*/ 	.short	0x010a
        /*03b2*/ 	.byte	0x0c
	.zero		1


	//----- nvinfo : EIATTR_NUM_MBARRIERS
	.align		4
.L_38:
        /*03b4*/ 	.byte	0x03, 0x38
        /*03b6*/ 	.short	0x0001


	//----- nvinfo : EIATTR_EXIT_INSTR_OFFSETS
	.align		4
        /*03b8*/ 	.byte	0x04, 0x1c
        /*03ba*/ 	.short	(.L_40 - .L_39)


	//   ....[0]....
.L_39:
        /*03bc*/ 	.word	0x00008690


	//----- nvinfo : EIATTR_REQNTID
	.align		4
.L_40:
        /*03c0*/ 	.byte	0x04, 0x10
        /*03c2*/ 	.short	(.L_42 - .L_41)
.L_41:
        /*03c4*/ 	.word	0x00000080
        /*03c8*/ 	.word	0x00000001
        /*03cc*/ 	.word	0x00000001


	//----- nvinfo : EIATTR_CRS_STACK_SIZE
	.align		4
.L_42:
        /*03d0*/ 	.byte	0x04, 0x1e
        /*03d2*/ 	.short	(.L_44 - .L_43)
.L_43:
        /*03d4*/ 	.word	0x00000000


	//----- nvinfo : EIATTR_CBANK_PARAM_SIZE
	.align		4
.L_44:
        /*03d8*/ 	.byte	0x03, 0x19
        /*03da*/ 	.short	0x0028


	//----- nvinfo : EIATTR_PARAM_CBANK
	.align		4
        /*03dc*/ 	.byte	0x04, 0x0a
        /*03de*/ 	.short	(.L_46 - .L_45)
	.align		4
.L_45:
        /*03e0*/ 	.word	index@(.nv.constant0.gluon_mma)
        /*03e4*/ 	.short	0x0380
        /*03e6*/ 	.short	0x0028


	//----- nvinfo : EIATTR_SW_WAR
	.align		4
.L_46:
        /*03e8*/ 	.byte	0x04, 0x36
        /*03ea*/ 	.short	(.L_48 - .L_47)
.L_47:
        /*03ec*/ 	.word	0x00000008
.L_48:


//--------------------- .nv.compat                --------------------------
	.section	.nv.compat,"",@"SHT_CUDA_COMPAT_INFO"
	.align	4
        /*0000*/ 	.byte	0x02, 0x02, 0x02, 0x00, 0x02, 0x05, 0x05, 0x00, 0x02, 0x03, 0x00, 0x00, 0x02, 0x06, 0x01, 0x00


//--------------------- .nv.callgraph             --------------------------
	.section	.nv.callgraph,"",@"SHT_CUDA_CALLGRAPH"
	.align	4
	.sectionentsize	8
	.align		4
        /*0000*/ 	.word	0x00000000
	.align		4
        /*0004*/ 	.word	0xffffffff
	.align		4
        /*0008*/ 	.word	0x00000000
	.align		4
        /*000c*/ 	.word	0xfffffffe
	.align		4
        /*0010*/ 	.word	0x00000000
	.align		4
        /*0014*/ 	.word	0xfffffffd
	.align		4
        /*0018*/ 	.word	0x00000000
	.align		4
        /*001c*/ 	.word	0xfffffffc


//--------------------- .text.gluon_mma           --------------------------
	.section	.text.gluon_mma,"ax",@progbits
	.align	128
        .global         gluon_mma
        .type           gluon_mma,@function
        .size           gluon_mma,(.L_x_15 - gluon_mma)
        .other          gluon_mma,@"STO_CUDA_ENTRY STV_DEFAULT"
gluon_mma:
.text.gluon_mma:
[----:B------:R-:W0:Y:S01]  /*0000*/  LDC R1, c[0x0][0x37c] ;  /* 0x0000df00ff017b82 */ /* 0x000e220000000800 */
[----:B------:R-:W1:Y:S01]  /*0010*/  S2R R0, SR_TID.X ;  /* 0x0000000000007919 */ /* 0x000e620000002100 */
[----:B0-----:R-:W-:Y:S01]  /*0020*/  VIADD R1, R1, 0xfffffec8 ;  /* 0xfffffec801017836 */ /* 0x001fe20000000000 */
[----:B-1----:R-:W-:-:S13]  /*0030*/  ISETP.GE.U32.AND P1, PT, R0, 0x20, PT ;  /* 0x000000200000780c */ /* 0x002fda0003f26070 */
[----:B------:R-:W-:Y:S05]  /*0040*/  @P1 BRA `(.L_x_0) ;  /* 0x0000000000b81947 */ /* 0x000fea0003800000 */
[----:B------:R-:W0:Y:S01]  /*0050*/  S2UR UR6, SR_CgaCtaId ;  /* 0x00000000000679c3 */ /* 0x000e220000008800 */
[----:B------:R-:W-:Y:S01]  /*0060*/  NOP ;  /* 0x0000000000007918 */ /* 0x000fe20000000000 */
[----:B------:R-:W-:Y:S02]  /*0070*/  UMOV UR4, 0x40 ;  /* 0x0000004000047882 */ /* 0x000fe40000000000 */
[----:B0-----:R-:W-:-:S09]  /*0080*/  ULEA UR4, UR6, UR4, 0x18 ;  /* 0x0000000406047291 */ /* 0x001fd2000f8ec0ff */
[----:B------:R-:W0:Y:S01]  /*0090*/  LDS.U8 R0, [UR4] ;  /* 0x00000004ff007984 */ /* 0x000e220008000000 */
[----:B------:R-:W-:Y:S02]  /*00a0*/  UMOV UR4, 0x400 ;  /* 0x0000040000047882 */ /* 0x000fe40000000000 */
[----:B------:R-:W-:Y:S01]  /*00b0*/  ULEA UR4, UR6, UR4, 0x18 ;  /* 0x0000000406047291 */ /* 0x000fe2000f8ec0ff */
[----:B0-----:R-:W-:-:S13]  /*00c0*/  ISETP.NE.AND P0, PT, R0, RZ, PT ;  /* 0x000000ff0000720c */ /* 0x001fda0003f05270 */
[----:B------:R-:W-:Y:S05]  /*00d0*/  @P0 BRA `(.L_x_1) ;  /* 0x00000000007c0947 */ /* 0x000fea0003800000 */
[----:B------:R-:W-:-:S13]  /*00e0*/  ELECT P0, URZ, PT ;  /* 0x0000000000ff782f */ /* 0x000fda0003800000 */
[----:B------:R-:W-:Y:S05]  /*00f0*/  @!P0 BRA `(.L_x_2) ;  /* 0x0000000000848947 */ /* 0x000fea0003800000 */
[----:B------:R-:W-:Y:S01]  /*0100*/  UMOV UR5, 0x8 ;  /* 0x0000000800057882 */ /* 0x000fe20000000000 */
[----:B------:R-:W-:Y:S02]  /*0110*/  IMAD.MOV.U32 R4, RZ, RZ, 0x1 ;  /* 0x00000001ff047424 */ /* 0x000fe400078e00ff */
[----:B------:R-:W-:Y:S02]  /*0120*/  IMAD.MOV.U32 R5, RZ, RZ, 0xff ;  /* 0x000000ffff057424 */ /* 0x000fe400078e00ff */
[----:B------:R-:W-:Y:S04]  /*0130*/  DEPBAR.LE SB0, 0x36 ;  /* 0x00008d800000791a */ /* 0x000fe80000000000 */
[----:B------:R-:W0:Y:S02]  /*0140*/  UTCATOMSWS.FIND_AND_SET.ALIGN UP0, UR5, UR5 ;  /* 0x00000005000575e3 */ /* 0x000e240008000800 */
[----:B0-----:R-:W-:-:S04]  /*0150*/  PLOP3.LUT P0, PT, PT, PT, UP0, 0x80, 0x8 ;  /* 0x000000000008781c */ /* 0x001fc80003f0f008 */
[----:B------:R-:W-:-:S04]  /*0160*/  SEL R0, RZ, 0xffffffff, !P0 ;  /* 0xffffffffff007807 */ /* 0x000fc80004000000 */
[----:B------:R-:W-:Y:S01]  /*0170*/  ISETP.NE.AND P0, PT, R0, RZ, PT ;  /* 0x000000ff0000720c */ /* 0x000fe20003f05270 */
[----:B------:R-:W-:-:S12]  /*0180*/  IMAD.U32 R0, RZ, RZ, UR5 ;  /* 0x00000005ff007e24 */ /* 0x000fd8000f8e00ff */
[----:B------:R-:W-:Y:S05]  /*0190*/  @P0 BRA `(.L_x_3) ;  /* 0x0000000000240947 */ /* 0x000fea0003800000 */
.L_x_4:
[----:B------:R-:W-:Y:S05]  /*01a0*/  NANOSLEEP 0x64 ;  /* 0x000000640000795d */ /* 0x000fea0003800000 */
[----:B------:R-:W-:-:S05]  /*01b0*/  UMOV UR5, 0x8 ;  /* 0x0000000800057882 */ /* 0x000fca0000000000 */
[----:B------:R-:W-:Y:S04]  /*01c0*/  DEPBAR.LE SB0, 0x36 ;  /* 0x00008d800000791a */ /* 0x000fe80000000000 */
[----:B------:R-:W0:Y:S02]  /*01d0*/  UTCATOMSWS.FIND_AND_SET.ALIGN UP0, UR5, UR5 ;  /* 0x00000005000575e3 */ /* 0x000e240008000800 */
[----:B0-----:R-:W-:-:S04]  /*01e0*/  PLOP3.LUT P0, PT, PT, PT, UP0, 0x80, 0x8 ;  /* 0x000000000008781c */ /* 0x001fc80003f0f008 */
[----:B------:R-:W-:-:S04]  /*01f0*/  SEL R0, RZ, 0xffffffff, !P0 ;  /* 0xffffffffff007807 */ /* 0x000fc80004000000 */
[----:B------:R-:W-:Y:S01]  /*0200*/  ISETP.NE.AND P0, PT, R0, RZ, PT ;  /* 0x000000ff0000720c */ /* 0x000fe20003f05270 */
[----:B------:R-:W-:-:S12]  /*0210*/  IMAD.U32 R0, RZ, RZ, UR5 ;  /* 0x00000005ff007e24 */ /* 0x000fd8000f8e00ff */
[----:B------:R-:W-:Y:S05]  /*0220*/  @!P0 BRA `(.L_x_4) ;  /* 0xfffffffc00dc8947 */ /* 0x000fea000383ffff */
.L_x_3:
[C---:B------:R-:W-:Y:S01]  /*0230*/  VIADD R3, R0.reuse, 0x10 ;  /* 0x0000001000037836 */ /* 0x040fe20000000000 */
[----:B------:R-:W-:Y:S01]  /*0240*/  UMOV UR5, 0x50 ;  /* 0x0000005000057882 */ /* 0x000fe20000000000 */
[----:B------:R-:W-:Y:S01]  /*0250*/  SHF.L.U32 R2, R5, R0, RZ ;  /* 0x0000000005027219 */ /* 0x000fe200000006ff */
[----:B------:R-:W-:Y:S01]  /*0260*/  ULEA UR5, UR6, UR5, 0x18 ;  /* 0x0000000506057291 */ /* 0x000fe2000f8ec0ff */
[----:B------:R-:W-:Y:S01]  /*0270*/  IMAD.SHL.U32 R0, R0, 0x20, RZ ;  /* 0x0000002000007824 */ /* 0x000fe200078e00ff */
[----:B------:R-:W-:-:S04]  /*0280*/  SHF.L.U32 R3, R4, R3, RZ ;  /* 0x0000000304037219 */ /* 0x000fc800000006ff */
[----:B------:R-:W-:-:S05]  /*0290*/  LOP3.LUT R2, R3, R2, RZ, 0xfc, !PT ;  /* 0x0000000203027212 */ /* 0x000fca00078efcff */
[----:B------:R0:W-:Y:S04]  /*02a0*/  ATOMS.OR RZ, [UR5], R2 ;  /* 0x00000002ffff798c */ /* 0x0001e8000b000005 */
[----:B------:R0:W-:Y:S01]  /*02b0*/  STS [UR4], R0 ;  /* 0x00000000ff007988 */ /* 0x0001e20008000804 */
[----:B------:R-:W-:Y:S05]  /*02c0*/  BRA `(.L_x_2) ;  /* 0x0000000000107947 */ /* 0x000fea0003800000 */
.L_x_1:
[----:B------:R-:W-:Y:S01]  /*02d0*/  IMAD.MOV.U32 R0, RZ, RZ, -0x1 ;  /* 0xffffffffff007424 */ /* 0x000fe200078e00ff */
[----:B------:R-:W-:-:S04]  /*02e0*/  MOV R2, 0x310 ;  /* 0x0000031000027802 */ /* 0x000fc80000000f00 */
[----:B------:R0:W-:Y:S03]  /*02f0*/  STS [UR4], R0 ;  /* 0x00000000ff007988 */ /* 0x0001e60008000804 */
[----:B0-----:R-:W-:Y:S05]  /*0300*/  CALL.REL.NOINC `($__internal_1_$__cuda_sm10x_tcgen05_guardrail_trap_phase_invalid_during_alloc) ;  /* 0x0000008000fc7944 */ /* 0x001fea0003c00000 */
.L_x_2:
[----:B------:R-:W-:Y:S05]  /*0310*/  WARPSYNC.ALL ;  /* 0x0000000000007948 */ /* 0x000fea0003800000 */
[----:B------:R-:W-:Y:S01]  /*0320*/  NOP ;  /* 0x0000000000007918 */ /* 0x000fe20000000000 */
.L_x_0:
[----:B------:R-:W1:Y:S01]  /*0330*/  S2R R235, SR_TID.X ;  /* 0x0000000000eb7919 */ /* 0x000e620000002100 */
[----:B------:R-:W2:Y:S01]  /*0340*/  LDC.64 R66, c[0x0][0x380] ;  /* 0x0000e000ff427b82 */ /* 0x000ea20000000a00 */
[----:B------:R-:W-:Y:S01]  /*0350*/  UMOV UR4, 0x400 ;  /* 0x0000040000047882 */ /* 0x000fe20000000000 */
[----:B------:R-:W3:Y:S06]  /*0360*/  LDCU.64 UR14, c[0x0][0x358] ;  /* 0x00006b00ff0e77ac */ /* 0x000eec0008000a00 */
[----:B------:R-:W4:Y:S01]  /*0370*/  S2UR UR6, SR_CgaCtaId ;  /* 0x00000000000679c3 */ /* 0x000f220000008800 */
[----:B-1----:R-:W-:Y:S01]  /*0380*/  SHF.R.U32.HI R65, RZ, 0x5, R235 ;  /* 0x00000005ff417819 */ /* 0x002fe200000116eb */
[----:B----4-:R-:W-:-:S06]  /*0390*/  ULEA UR12, UR6, UR4, 0x18 ;  /* 0x00000004060c7291 */ /* 0x010fcc000f8ec0ff */
[----:B------:R-:W-:Y:S01]  /*03a0*/  BAR.SYNC.DEFER_BLOCKING 0x0 ;  /* 0x0000000000007b1d */ /* 0x000fe20000010000 */
[----:B------:R-:W-:Y:S02]  /*03b0*/  LOP3.LUT R175, R235, 0x60, RZ, 0xc0, !PT ;  /* 0x00000060ebaf7812 */ /* 0x000fe400078ec0ff */
[----:B------:R-:W-:Y:S02]  /*03c0*/  SGXT.U32 R65, R65, 0x2 ;  /* 0x000000024141781a */ /* 0x000fe40000000000 */
[CC--:B--2---:R-:W-:Y:S01]  /*03d0*/  LEA R76, P0, R175.reuse, R66.reuse, 0x3 ;  /* 0x00000042af4c7211 */ /* 0x0c4fe200078018ff */
[----:B------:R-:W-:Y:S01]  /*03e0*/  IMAD.SHL.U32 R132, R175, 0x4, RZ ;  /* 0x00000004af847824 */ /* 0x000fe200078e00ff */
[C---:B------:R-:W-:Y:S02]  /*03f0*/  LOP3.LUT R173, R65.reuse, 0x4, RZ, 0xfc, !PT ;  /* 0x0000000441ad7812 */ /* 0x040fe400078efcff */
[C---:B------:R-:W-:Y:S02]  /*0400*/  LOP3.LUT R185, R65.reuse, 0x8, RZ, 0xfc, !PT ;  /* 0x0000000841b97812 */ /* 0x040fe400078efcff */
[----:B------:R-:W-:Y:S01]  /*0410*/  LOP3.LUT R183, R65, 0xc, RZ, 0xfc, !PT ;  /* 0x0000000c41b77812 */ /* 0x000fe200078efcff */
[----:B0-----:R-:W-:Y:S01]  /*0420*/  IMAD.SHL.U32 R0, R173, 0x80, RZ ;  /* 0x00000080ad007824 */ /* 0x001fe200078e00ff */
[----:B------:R-:W-:Y:S01]  /*0430*/  LOP3.LUT R181, R65, 0x10, RZ, 0xfc, !PT ;  /* 0x0000001041b57812 */ /* 0x000fe200078efcff */
[----:B------:R-:W-:Y:S01]  /*0440*/  IMAD.SHL.U32 R2, R185, 0x80, RZ ;  /* 0x00000080b9027824 */ /* 0x000fe200078e00ff */
[----:B------:R-:W-:Y:S01]  /*0450*/  LOP3.LUT R149, R65, 0x14, RZ, 0xfc, !PT ;  /* 0x0000001441957812 */ /* 0x000fe200078efcff */
[----:B------:R-:W-:Y:S01]  /*0460*/  IMAD.SHL.U32 R4, R183, 0x80, RZ ;  /* 0x00000080b7047824 */ /* 0x000fe200078e00ff */
[----:B------:R-:W-:Y:S01]  /*0470*/  LOP3.LUT R147, R65, 0x18, RZ, 0xfc, !PT ;  /* 0x0000001841937812 */ /* 0x000fe200078efcff */
[----:B------:R-:W-:Y:S01]  /*0480*/  IMAD.SHL.U32 R6, R181, 0x80, RZ ;  /* 0x00000080b5067824 */ /* 0x000fe200078e00ff */
[-C--:B------:R-:W-:Y:S01]  /*0490*/  LEA R80, P4, R173, R66.reuse, 0x8 ;  /* 0x00000042ad507211 */ /* 0x080fe200078840ff */
[----:B------:R-:W-:Y:S01]  /*04a0*/  IMAD.SHL.U32 R8, R149, 0x80, RZ ;  /* 0x0000008095087824 */ /* 0x000fe200078e00ff */
[----:B------:R-:W-:Y:S01]  /*04b0*/  LOP3.LUT R145, R65, 0x1c, RZ, 0xfc, !PT ;  /* 0x0000001c41917812 */ /* 0x000fe200078efcff */
[----:B------:R-:W-:Y:S01]  /*04c0*/  IMAD.SHL.U32 R10, R147, 0x80, RZ ;  /* 0x00000080930a7824 */ /* 0x000fe200078e00ff */
[C---:B------:R-:W-:Y:S01]  /*04d0*/  LOP3.LUT R141, R65.reuse, 0x20, RZ, 0xfc, !PT ;  /* 0x00000020418d7812 */ /* 0x040fe200078efcff */
[----:B------:R-:W0:Y:S01]  /*04e0*/  LDS R180, [UR12] ;  /* 0x0000000cffb47984 */ /* 0x000e220008000800 */
[----:B------:R-:W-:Y:S01]  /*04f0*/  LOP3.LUT R53, R65, 0x24, RZ, 0xfc, !PT ;  /* 0x0000002441357812 */ /* 0x000fe200078efcff */
[----:B------:R-:W-:Y:S01]  /*0500*/  IMAD.SHL.U32 R12, R145, 0x80, RZ ;  /* 0x00000080910c7824 */ /* 0x000fe200078e00ff */
[----:B------:R-:W-:Y:S01]  /*0510*/  LOP3.LUT R71, R65, 0x28, RZ, 0xfc, !PT ;  /* 0x0000002841477812 */ /* 0x000fe200078efcff */
[----:B------:R-:W-:Y:S01]  /*0520*/  IMAD.SHL.U32 R14, R141, 0x80, RZ ;  /* 0x000000808d0e7824 */ /* 0x000fe200078e00ff */
[----:B------:R-:W-:Y:S01]  /*0530*/  LOP3.LUT R69, R65, 0x2c, RZ, 0xfc, !PT ;  /* 0x0000002c41457812 */ /* 0x000fe200078efcff */
[----:B------:R-:W-:Y:S01]  /*0540*/  IMAD.SHL.U32 R16, R53, 0x80, RZ ;  /* 0x0000008035107824 */ /* 0x000fe200078e00ff */
[----:B------:R-:W-:Y:S01]  /*0550*/  LEA.HI.X R81, R0, R67, RZ, 0x1, P4 ;  /* 0x0000004300517211 */ /* 0x000fe200020f0cff */
[----:B------:R-:W-:Y:S01]  /*0560*/  IMAD.SHL.U32 R18, R71, 0x80, RZ ;  /* 0x0000008047127824 */ /* 0x000fe200078e00ff */
[-C--:B------:R-:W-:Y:S01]  /*0570*/  LEA R84, P5, R185, R66.reuse, 0x8 ;  /* 0x00000042b9547211 */ /* 0x080fe200078a40ff */
[----:B------:R-:W-:Y:S01]  /*0580*/  IMAD.SHL.U32 R20, R69, 0x80, RZ ;  /* 0x0000008045147824 */ /* 0x000fe200078e00ff */
[----:B------:R-:W-:-:S02]  /*0590*/  LEA R88, P6, R183, R66, 0x8 ;  /* 0x00000042b7587211 */ /* 0x000fc400078c40ff */
[-C--:B------:R-:W-:Y:S02]  /*05a0*/  LEA R92, P2, R181, R66.reuse, 0x8 ;  /* 0x00000042b55c7211 */ /* 0x080fe400078440ff */
[-C--:B------:R-:W-:Y:S02]  /*05b0*/  LEA R96, P3, R149, R66.reuse, 0x8 ;  /* 0x0000004295607211 */ /* 0x080fe400078640ff */
[----:B------:R-:W-:Y:S02]  /*05c0*/  LEA R72, P4, R147, R66, 0x8 ;  /* 0x0000004293487211 */ /* 0x000fe400078840ff */
[C---:B------:R-:W-:Y:S02]  /*05d0*/  LOP3.LUT R43, R65.reuse, 0x30, RZ, 0xfc, !PT ;  /* 0x00000030412b7812 */ /* 0x040fe400078efcff */
[C---:B------:R-:W-:Y:S02]  /*05e0*/  LOP3.LUT R59, R65.reuse, 0x34, RZ, 0xfc, !PT ;  /* 0x00000034413b7812 */ /* 0x040fe400078efcff */
[----:B------:R-:W-:Y:S01]  /*05f0*/  LOP3.LUT R37, R65, 0x38, RZ, 0xfc, !PT ;  /* 0x0000003841257812 */ /* 0x000fe200078efcff */
[----:B------:R-:W-:Y:S01]  /*0600*/  IMAD.SHL.U32 R22, R43, 0x80, RZ ;  /* 0x000000802b167824 */ /* 0x000fe200078e00ff */
[----:B------:R-:W-:Y:S01]  /*0610*/  LOP3.LUT R35, R65, 0x3c, RZ, 0xfc, !PT ;  /* 0x0000003c41237812 */ /* 0x000fe200078efcff */
[----:B------:R-:W-:Y:S01]  /*0620*/  IMAD.SHL.U32 R24, R59, 0x80, RZ ;  /* 0x000000803b187824 */ /* 0x000fe200078e00ff */
[----:B------:R-:W-:Y:S01]  /*0630*/  LOP3.LUT R27, R65, 0x40, RZ, 0xfc, !PT ;  /* 0x00000040411b7812 */ /* 0x000fe200078efcff */
[----:B------:R-:W-:Y:S01]  /*0640*/  IMAD.SHL.U32 R26, R37, 0x80, RZ ;  /* 0x00000080251a7824 */ /* 0x000fe200078e00ff */
[-C--:B------:R-:W-:Y:S01]  /*0650*/  LEA.HI.X R85, R2, R67.reuse, RZ, 0x1, P5 ;  /* 0x0000004302557211 */ /* 0x080fe200028f0cff */
[----:B------:R-:W-:Y:S01]  /*0660*/  IMAD.SHL.U32 R28, R35, 0x80, RZ ;  /* 0x00000080231c7824 */ /* 0x000fe200078e00ff */
[-C--:B------:R-:W-:Y:S01]  /*0670*/  LEA.HI.X R89, R4, R67.reuse, RZ, 0x1, P6 ;  /* 0x0000004304597211 */ /* 0x080fe200030f0cff */
[----:B------:R-:W-:Y:S01]  /*0680*/  IMAD.SHL.U32 R30, R27, 0x80, RZ ;  /* 0x000000801b1e7824 */ /* 0x000fe200078e00ff */
[----:B------:R-:W-:-:S02]  /*0690*/  LEA.HI.X R93, R6, R67, RZ, 0x1, P2 ;  /* 0x00000043065d7211 */ /* 0x000fc400010f0cff */
[-C--:B------:R-:W-:Y:S02]  /*06a0*/  LEA.HI.X R97, R8, R67.reuse, RZ, 0x1, P3 ;  /* 0x0000004308617211 */ /* 0x080fe400018f0cff */
[----:B------:R-:W-:Y:S02]  /*06b0*/  LEA.HI.X R73, R10, R67, RZ, 0x1, P4 ;  /* 0x000000430a497211 */ /* 0x000fe400020f0cff */
[-C--:B------:R-:W-:Y:S02]  /*06c0*/  LEA R74, P5, R145, R66.reuse, 0x8 ;  /* 0x00000042914a7211 */ /* 0x080fe400078a40ff */
[-C--:B------:R-:W-:Y:S02]  /*06d0*/  LEA R78, P6, R141, R66.reuse, 0x8 ;  /* 0x000000428d4e7211 */ /* 0x080fe400078c40ff */
[-C--:B------:R-:W-:Y:S02]  /*06e0*/  LEA R82, P2, R53, R66.reuse, 0x8 ;  /* 0x0000004235527211 */ /* 0x080fe400078440ff */
[----:B------:R-:W-:-:S02]  /*06f0*/  LEA R86, P3, R71, R66, 0x8 ;  /* 0x0000004247567211 */ /* 0x000fc400078640ff */
        /* <DEDUP_REMOVED lines=55> */
[----:B------:R-:W-:Y:S01]  /*0a70*/  LEA.HI.X R21, R40, R67, RZ, 0x1, P4 ;  /* 0x0000004328157211 */ /* 0x000fe200020f0cff */
[----:B------:R-:W-:Y:S01]  /*0a80*/  BAR.SYNC.DEFER_BLOCKING 0x0 ;  /* 0x0000000000007b1d */ /* 0x000fe20000010000 */
[-C--:B------:R-:W-:Y:S02]  /*0a90*/  LEA R22, P5, R55, R66.reuse, 0x8 ;  /* 0x0000004237167211 */ /* 0x080fe400078a40ff */
[-C--:B------:R-:W-:Y:S02]  /*0aa0*/  LEA R18, P6, R31, R66.reuse, 0x8 ;  /* 0x000000421f127211 */ /* 0x080fe400078c40ff */
[-C--:B------:R-:W-:Y:S02]  /*0ab0*/  LEA R16, P2, R61, R66.reuse, 0x8 ;  /* 0x000000423d107211 */ /* 0x080fe400078440ff */
[----:B------:R-:W-:-:S02]  /*0ac0*/  LEA R14, P3, R41, R66, 0x8 ;  /* 0x00000042290e7211 */ /* 0x000fc400078640ff */
[----:B------:R-:W-:Y:S02]  /*0ad0*/  LEA R12, P4, R47, R66, 0x8 ;  /* 0x000000422f0c7211 */ /* 0x000fe400078840ff */
[-C--:B------:R-:W-:Y:S02]  /*0ae0*/  LEA.HI.X R23, R42, R67.reuse, RZ, 0x1, P5 ;  /* 0x000000432a177211 */ /* 0x080fe400028f0cff */
[-C--:B------:R-:W-:Y:S02]  /*0af0*/  LEA.HI.X R19, R44, R67.reuse, RZ, 0x1, P6 ;  /* 0x000000432c137211 */ /* 0x080fe400030f0cff */
[-C--:B------:R-:W-:Y:S02]  /*0b00*/  LEA.HI.X R17, R46, R67.reuse, RZ, 0x1, P2 ;  /* 0x000000432e117211 */ /* 0x080fe400010f0cff */
[-C--:B------:R-:W-:Y:S02]  /*0b10*/  LEA.HI.X R15, R48, R67.reuse, RZ, 0x1, P3 ;  /* 0x00000043300f7211 */ /* 0x080fe400018f0cff */
[----:B------:R-:W-:-:S02]  /*0b20*/  LEA.HI.X R13, R50, R67, RZ, 0x1, P4 ;  /* 0x00000043320d7211 */ /* 0x000fc400020f0cff */
[-C--:B------:R-:W-:Y:S02]  /*0b30*/  LEA R10, P5, R29, R66.reuse, 0x8 ;  /* 0x000000421d0a7211 */ /* 0x080fe400078a40ff */
[-C--:B------:R-:W-:Y:S02]  /*0b40*/  LEA R8, P6, R49, R66.reuse, 0x8 ;  /* 0x0000004231087211 */ /* 0x080fe400078c40ff */
[-C--:B------:R-:W-:Y:S02]  /*0b50*/  LEA R6, P2, R51, R66.reuse, 0x8 ;  /* 0x0000004233067211 */ /* 0x080fe400078440ff */
[-C--:B------:R-:W-:Y:S02]  /*0b60*/  LEA R4, P3, R33, R66.reuse, 0x8 ;  /* 0x0000004221047211 */ /* 0x080fe400078640ff */
[----:B------:R-:W-:Y:S02]  /*0b70*/  LEA R2, P4, R65, R66, 0x8 ;  /* 0x0000004241027211 */ /* 0x000fe400078840ff */
[----:B------:R-:W-:-:S02]  /*0b80*/  LEA.HI.X R11, R52, R67, RZ, 0x1, P5 ;  /* 0x00000043340b7211 */ /* 0x000fc400028f0cff */
[-C--:B------:R-:W-:Y:S02]  /*0b90*/  LEA.HI.X R9, R54, R67.reuse, RZ, 0x1, P6 ;  /* 0x0000004336097211 */ /* 0x080fe400030f0cff */
[-C--:B------:R-:W-:Y:S02]  /*0ba0*/  LEA.HI.X R7, R56, R67.reuse, RZ, 0x1, P2 ;  /* 0x0000004338077211 */ /* 0x080fe400010f0cff */
[-C--:B------:R-:W-:Y:S02]  /*0bb0*/  LEA.HI.X R5, R58, R67.reuse, RZ, 0x1, P3 ;  /* 0x000000433a057211 */ /* 0x080fe400018f0cff */
[-C--:B------:R-:W-:Y:S02]  /*0bc0*/  LEA.HI.X R3, R60, R67.reuse, RZ, 0x1, P4 ;  /* 0x000000433c037211 */ /* 0x080fe400020f0cff */
[----:B------:R-:W-:Y:S02]  /*0bd0*/  LEA.HI.X R77, R132, R67, RZ, 0x1, P0 ;  /* 0x00000043844d7211 */ /* 0x000fe400000f0cff */
[----:B------:R-:W-:-:S05]  /*0be0*/  LOP3.LUT R67, R235, 0x1f, RZ, 0xc0, !PT ;  /* 0x0000001feb437812 */ /* 0x000fca00078ec0ff */
[----:B------:R-:W-:Y:S01]  /*0bf0*/  IMAD.WIDE.U32 R76, R67, 0x2, R76 ;  /* 0x00000002434c7825 */ /* 0x000fe200078e004c */
[----:B0--3--:R-:W-:Y:S06]  /*0c00*/  @P1 BRA `(.L_x_5) ;  /* 0x0000000000181947 */ /* 0x009fec0003800000 */
[----:B------:R-:W-:Y:S01]  /*0c10*/  ELECT P0, URZ, PT ;  /* 0x0000000000ff782f */ /* 0x000fe20003800000 */
[----:B------:R-:W-:Y:S01]  /*0c20*/  IMAD.MOV.U32 R0, RZ, RZ, 0x1 ;  /* 0x00000001ff007424 */ /* 0x000fe200078e00ff */
[----:B------:R-:W-:Y:S01]  /*0c30*/  UMOV UR4, 0x40 ;  /* 0x0000004000047882 */ /* 0x000fe20000000000 */
[----:B------:R-:W-:Y:S01]  /*0c40*/  UVIRTCOUNT.DEALLOC.SMPOOL 0x80 ;  /* 0x000000800000784c */ /* 0x000fe20000000000 */
[----:B------:R-:W-:-:S09]  /*0c50*/  ULEA UR4, UR6, UR4, 0x18 ;  /* 0x0000000406047291 */ /* 0x000fd2000f8ec0ff */
[----:B------:R0:W-:Y:S03]  /*0c60*/  @P0 STS.U8 [UR4], R0 ;  /* 0x00000000ff000988 */ /* 0x0001e60008000004 */
.L_x_5:
[C---:B------:R-:W-:Y:S01]  /*0c70*/  IMAD.WIDE.U32 R80, R67.reuse, 0x2, R80 ;  /* 0x0000000243507825 */ /* 0x040fe200078e0050 */
[----:B0-----:R-:W2:Y:S03]  /*0c80*/  LDG.E.U16 R0, desc[UR14][R76.64] ;  /* 0x0000000e4c007981 */ /* 0x001ea6000c1e1500 */
[C---:B------:R-:W-:Y:S01]  /*0c90*/  IMAD.WIDE.U32 R84, R67.reuse, 0x2, R84 ;  /* 0x0000000243547825 */ /* 0x040fe200078e0054 */
[----:B------:R-:W3:Y:S03]  /*0ca0*/  LDG.E.U16 R28, desc[UR14][R76.64+0x40] ;  /* 0x0000400e4c1c7981 */ /* 0x000ee6000c1e1500 */
[C---:B------:R-:W-:Y:S01]  /*0cb0*/  IMAD.WIDE.U32 R110, R67.reuse, 0x2, R72 ;  /* 0x00000002436e7825 */ /* 0x040fe200078e0048 */
[----:B------:R-:W4:Y:S03]  /*0cc0*/  LDG.E.U16 R30, desc[UR14][R76.64+0x80] ;  /* 0x0000800e4c1e7981 */ /* 0x000f26000c1e1500 */
[C---:B------:R-:W-:Y:S01]  /*0cd0*/  IMAD.WIDE.U32 R112, R67.reuse, 0x2, R74 ;  /* 0x0000000243707825 */ /* 0x040fe200078e004a */
[----:B------:R-:W5:Y:S03]  /*0ce0*/  LDG.E.U16 R32, desc[UR14][R76.64+0xc0] ;  /* 0x0000c00e4c207981 */ /* 0x000f66000c1e1500 */
[C---:B------:R-:W-:Y:S01]  /*0cf0*/  IMAD.WIDE.U32 R114, R67.reuse, 0x2, R78 ;  /* 0x0000000243727825 */ /* 0x040fe200078e004e */
[----:B------:R-:W2:Y:S03]  /*0d00*/  LDG.E.U16 R34, desc[UR14][R80.64] ;  /* 0x0000000e50227981 */ /* 0x000ea6000c1e1500 */
[C---:B------:R-:W-:Y:S01]  /*0d10*/  IMAD.WIDE.U32 R116, R67.reuse, 0x2, R82 ;  /* 0x0000000243747825 */ /* 0x040fe200078e0052 */
[----:B------:R-:W2:Y:S03]  /*0d20*/  LDG.E.U16 R36, desc[UR14][R80.64+0x40] ;  /* 0x0000400e50247981 */ /* 0x000ea6000c1e1500 */
[C---:B------:R-:W-:Y:S01]  /*0d30*/  IMAD.WIDE.U32 R88, R67.reuse, 0x2, R88 ;  /* 0x0000000243587825 */ /* 0x040fe200078e0058 */
[----:B------:R-:W2:Y:S03]  /*0d40*/  LDG.E.U16 R38, desc[UR14][R80.64+0x80] ;  /* 0x0000800e50267981 */ /* 0x000ea6000c1e1500 */
[C---:B------:R-:W-:Y:S01]  /*0d50*/  IMAD.WIDE.U32 R92, R67.reuse, 0x2, R92 ;  /* 0x00000002435c7825 */ /* 0x040fe200078e005c */
[----:B------:R-:W2:Y:S03]  /*0d60*/  LDG.E.U16 R40, desc[UR14][R80.64+0xc0] ;  /* 0x0000c00e50287981 */ /* 0x000ea6000c1e1500 */
[C---:B------:R-:W-:Y:S01]  /*0d70*/  IMAD.WIDE.U32 R96, R67.reuse, 0x2, R96 ;  /* 0x0000000243607825 */ /* 0x040fe200078e0060 */
[----:B------:R-:W2:Y:S04]  /*0d80*/  LDG.E.U16 R42, desc[UR14][R84.64] ;  /* 0x0000000e542a7981 */ /* 0x000ea8000c1e1500 */
[----:B------:R-:W2:Y:S01]  /*0d90*/  LDG.E.U16 R46, desc[UR14][R84.64+0x40] ;  /* 0x0000400e542e7981 */ /* 0x000ea2000c1e1500 */
[----:B------:R-:W-:-:S03]  /*0da0*/  IMAD.WIDE.U32 R102, R67, 0x2, R102 ;  /* 0x0000000243667825 */ /* 0x000fc600078e0066 */
[----:B------:R-:W2:Y:S01]  /*0db0*/  LDG.E.U16 R48, desc[UR14][R84.64+0x80] ;  /* 0x0000800e54307981 */ /* 0x000ea2000c1e1500 */
[----:B------:R-:W-:-:S03]  /*0dc0*/  IMAD.WIDE.U32 R100, R67, 0x2, R100 ;  /* 0x0000000243647825 */ /* 0x000fc600078e0064 */
[----:B------:R-:W2:Y:S01]  /*0dd0*/  LDG.E.U16 R50, desc[UR14][R84.64+0xc0] ;  /* 0x0000c00e54327981 */ /* 0x000ea2000c1e1500 */
[----:B------:R-:W-:-:S03]  /*0de0*/  IMAD.WIDE.U32 R24, R67, 0x2, R24 ;  /* 0x0000000243187825 */ /* 0x000fc600078e0018 */
[----:B------:R-:W2:Y:S04]  /*0df0*/  LDG.E.U16 R74, desc[UR14][R110.64] ;  /* 0x0000000e6e4a7981 */ /* 0x000ea8000c1e1500 */
[----:B------:R-:W2:Y:S04]  /*0e00*/  LDG.E.U16 R75, desc[UR14][R110.64+0x40] ;  /* 0x0000400e6e4b7981 */ /* 0x000ea8000c1e1500 */
[----:B------:R-:W2:Y:S04]  /*0e10*/  LDG.E.U16 R76, desc[UR14][R110.64+0x80] ;  /* 0x0000800e6e4c7981 */ /* 0x000ea8000c1e1500 */
[----:B------:R0:W2:Y:S04]  /*0e20*/  LDG.E.U16 R77, desc[UR14][R110.64+0xc0] ;  /* 0x0000c00e6e4d7981 */ /* 0x0000a8000c1e1500 */
[----:B------:R-:W2:Y:S04]  /*0e30*/  LDG.E.U16 R60, desc[UR14][R112.64] ;  /* 0x0000000e703c7981 */ /* 0x000ea8000c1e1500 */
[----:B------:R-:W2:Y:S01]  /*0e40*/  LDG.E.U16 R79, desc[UR14][R112.64+0x40] ;  /* 0x0000400e704f7981 */ /* 0x000ea2000c1e1500 */
[----:B0-----:R-:W-:-:S03]  /*0e50*/  IMAD.WIDE.U32 R110, R67, 0x2, R86 ;  /* 0x00000002436e7825 */ /* 0x001fc600078e0056 */
[----:B------:R-:W2:Y:S04]  /*0e60*/  LDG.E.U16 R80, desc[UR14][R112.64+0x80] ;  /* 0x0000800e70507981 */ /* 0x000ea8000c1e1500 */
[----:B------:R0:W2:Y:S04]  /*0e70*/  LDG.E.U16 R81, desc[UR14][R112.64+0xc0] ;  /* 0x0000c00e70517981 */ /* 0x0000a8000c1e1500 */
[----:B------:R-:W2:Y:S04]  /*0e80*/  LDG.E.U16 R82, desc[UR14][R114.64] ;  /* 0x0000000e72527981 */ /* 0x000ea8000c1e1500 */
[----:B------:R-:W2:Y:S01]  /*0e90*/  LDG.E.U16 R83, desc[UR14][R114.64+0x40] ;  /* 0x0000400e72537981 */ /* 0x000ea2000c1e1500 */
[----:B0-----:R-:W-:-:S03]  /*0ea0*/  IMAD.WIDE.U32 R112, R67, 0x2, R90 ;  /* 0x0000000243707825 */ /* 0x001fc600078e005a */
[----:B------:R-:W2:Y:S04]  /*0eb0*/  LDG.E.U16 R84, desc[UR14][R114.64+0x80] ;  /* 0x0000800e72547981 */ /* 0x000ea8000c1e1500 */
[----:B------:R0:W2:Y:S01]  /*0ec0*/  LDG.E.U16 R58, desc[UR14][R114.64+0xc0] ;  /* 0x0000c00e723a7981 */ /* 0x0000a2000c1e1500 */
[----:B------:R-:W-:-:S03]  /*0ed0*/  IMAD.WIDE.U32 R18, R67, 0x2, R18 ;  /* 0x0000000243127825 */ /* 0x000fc600078e0012 */
[----:B------:R-:W2:Y:S01]  /*0ee0*/  LDG.E.U16 R52, desc[UR14][R88.64] ;  /* 0x0000000e58347981 */ /* 0x000ea2000c1e1500 */
[----:B------:R-:W-:-:S03]  /*0ef0*/  IMAD.WIDE.U32 R12, R67, 0x2, R12 ;  /* 0x00000002430c7825 */ /* 0x000fc600078e000c */
[----:B------:R-:W2:Y:S01]  /*0f00*/  LDG.E.U16 R54, desc[UR14][R88.64+0x40] ;  /* 0x0000400e58367981 */ /* 0x000ea2000c1e1500 */
[----:B0-----:R-:W-:-:S03]  /*0f10*/  IMAD.WIDE.U32 R114, R67, 0x2, R94 ;  /* 0x0000000243727825 */ /* 0x001fc600078e005e */
[----:B------:R-:W2:Y:S04]  /*0f20*/  LDG.E.U16 R56, desc[UR14][R88.64+0x80] ;  /* 0x0000800e58387981 */ /* 0x000ea8000c1e1500 */
        /* <DEDUP_REMOVED lines=44> */
[----:B------:R0:W2:Y:S02]  /*11f0*/  LDG.E.U16 R18, desc[UR14][R12.64+0x80] ;  /* 0x0000800e0c127981 */ /* 0x0000a4000c1e1500 */
[----:B0-----:R-:W-:-:S02]  /*1200*/  IMAD.WIDE.U32 R12, R67, 0x2, R4 ;  /* 0x00000002430c7825 */ /* 0x001fc400078e0004 */
[----:B------:R-:W0:Y:S02]  /*1210*/  LDC.64 R4, c[0x0][0x388] ;  /* 0x0000e200ff047b82 */ /* 0x000e240000000a00 */
        /* <DEDUP_REMOVED lines=23> */
[----:B------:R-:W2:Y:S01]  /*1390*/  LDG.E.U16 R104, desc[UR14][R138.64+0x80] ;  /* 0x0000800e8a687981 */ /* 0x000ea2000c1e1500 */
[----:B------:R-:W-:-:S03]  /*13a0*/  IMAD.WIDE.U32 R8, R67, 0x2, R8 ;  /* 0x0000000243087825 */ /* 0x000fc600078e0008 */
[----:B------:R-:W2:Y:S04]  /*13b0*/  LDG.E.U16 R140, desc[UR14][R22.64] ;  /* 0x0000000e168c7981 */ /* 0x000ea8000c1e1500 */
[----:B------:R-:W2:Y:S04]  /*13c0*/  LDG.E.U16 R142, desc[UR14][R22.64+0xc0] ;  /* 0x0000c00e168e7981 */ /* 0x000ea8000c1e1500 */
[----:B------:R-:W2:Y:S04]  /*13d0*/  LDG.E.U16 R139, desc[UR14][R22.64+0x40] ;  /* 0x0000400e168b7981 */ /* 0x000ea8000c1e1500 */
[----:B------:R-:W2:Y:S04]  /*13e0*/  LDG.E.U16 R138, desc[UR14][R22.64+0x80] ;  /* 0x0000800e168a7981 */ /* 0x000ea8000c1e1500 */
[----:B------:R-:W2:Y:S04]  /*13f0*/  LDG.E.U16 R162, desc[UR14][R6.64] ;  /* 0x0000000e06a27981 */ /* 0x000ea8000c1e1500 */
[----:B------:R-:W2:Y:S04]  /*1400*/  LDG.E.U16 R161, desc[UR14][R6.64+0x40] ;  /* 0x0000400e06a17981 */ /* 0x000ea8000c1e1500 */
[----:B------:R-:W2:Y:S04]  /*1410*/  LDG.E.U16 R160, desc[UR14][R6.64+0x80] ;  /* 0x0000800e06a07981 */ /* 0x000ea8000c1e1500 */
[----:B------:R1:W2:Y:S04]  /*1420*/  LDG.E.U16 R163, desc[UR14][R6.64+0xc0] ;  /* 0x0000c00e06a37981 */ /* 0x0002a8000c1e1500 */
[----:B------:R-:W2:Y:S04]  /*1430*/  LDG.E.U16 R150, desc[UR14][R14.64] ;  /* 0x0000000e0e967981 */ /* 0x000ea8000c1e1500 */
[----:B------:R-:W2:Y:S01]  /*1440*/  LDG.E.U16 R23, desc[UR14][R14.64+0x40] ;  /* 0x0000400e0e177981 */ /* 0x000ea2000c1e1500 */
[----:B-1----:R-:W-:-:S03]  /*1450*/  IMAD.SHL.U32 R6, R175, 0x8, RZ ;  /* 0x00000008af067824 */ /* 0x002fc600078e00ff */
[----:B------:R-:W2:Y:S04]  /*1460*/  LDG.E.U16 R22, desc[UR14][R14.64+0x80] ;  /* 0x0000800e0e167981 */ /* 0x000ea8000c1e1500 */
[----:B------:R0:W2:Y:S04]  /*1470*/  LDG.E.U16 R151, desc[UR14][R14.64+0xc0] ;  /* 0x0000c00e0e977981 */ /* 0x0000a8000c1e1500 */
[----:B------:R-:W2:Y:S04]  /*1480*/  LDG.E.U16 R130, desc[UR14][R108.64] ;  /* 0x0000000e6c827981 */ /* 0x000ea8000c1e1500 */
[----:B------:R-:W2:Y:S01]  /*1490*/  LDG.E.U16 R129, desc[UR14][R108.64+0x40] ;  /* 0x0000400e6c817981 */ /* 0x000ea2000c1e1500 */
[----:B0-----:R-:W-:-:S03]  /*14a0*/  LEA R14, P0, R175, R4, 0x4 ;  /* 0x00000004af0e7211 */ /* 0x001fc600078020ff */
[----:B------:R-:W2:Y:S04]  /*14b0*/  LDG.E.U16 R128, desc[UR14][R108.64+0x80] ;  /* 0x0000800e6c807981 */ /* 0x000ea8000c1e1500 */
[----:B------:R-:W2:Y:S01]  /*14c0*/  LDG.E.U16 R127, desc[UR14][R108.64+0xc0] ;  /* 0x0000c00e6c7f7981 */ /* 0x000ea2000c1e1500 */
[----:B------:R-:W-:-:S03]  /*14d0*/  LEA.HI.X R15, R6, R5, RZ, 0x1, P0 ;  /* 0x00000005060f7211 */ /* 0x000fc600000f0cff */
[----:B------:R-:W2:Y:S01]  /*14e0*/  LDG.E.U16 R110, desc[UR14][R134.64] ;  /* 0x0000000e866e7981 */ /* 0x000ea2000c1e1500 */
[----:B------:R-:W-:-:S03]  /*14f0*/  IMAD.SHL.U32 R6, R173, 0x100, RZ ;  /* 0x00000100ad067824 */ /* 0x000fc600078e00ff */
[----:B------:R-:W2:Y:S04]  /*1500*/  LDG.E.U16 R107, desc[UR14][R134.64+0xc0] ;  /* 0x0000c00e866b7981 */ /* 0x000ea8000c1e1500 */
        /* <DEDUP_REMOVED lines=17> */
[----:B0-----:R-:W-:-:S03]  /*1620*/  LEA R10, P0, R173, R4, 0x9 ;  /* 0x00000004ad0a7211 */ /* 0x001fc600078048ff */
[----:B------:R0:W2:Y:S04]  /*1630*/  LDG.E.U16 R170, desc[UR14][R12.64+0xc0] ;  /* 0x0000c00e0caa7981 */ /* 0x0000a8000c1e1500 */
[----:B------:R-:W2:Y:S04]  /*1640*/  LDG.E.U16 R158, desc[UR14][R8.64] ;  /* 0x0000000e089e7981 */ /* 0x000ea8000c1e1500 */
[----:B------:R-:W2:Y:S01]  /*1650*/  LDG.E.U16 R157, desc[UR14][R8.64+0x40] ;  /* 0x0000400e089d7981 */ /* 0x000ea2000c1e1500 */
[----:B0-----:R-:W-:-:S03]  /*1660*/  IMAD.SHL.U32 R12, R185, 0x100, RZ ;  /* 0x00000100b90c7824 */ /* 0x001fc600078e00ff */
[----:B------:R-:W2:Y:S04]  /*1670*/  LDG.E.U16 R156, desc[UR14][R8.64+0x80] ;  /* 0x0000800e089c7981 */ /* 0x000ea8000c1e1500 */
[----:B------:R0:W2:Y:S01]  /*1680*/  LDG.E.U16 R159, desc[UR14][R8.64+0xc0] ;  /* 0x0000c00e089f7981 */ /* 0x0000a2000c1e1500 */
[----:B------:R-:W-:Y:S01]  /*1690*/  LEA.HI.X R11, R6, R5, RZ, 0x1, P0 ;  /* 0x00000005060b7211 */ /* 0x000fe200000f0cff */
[----:B------:R-:W-:Y:S02]  /*16a0*/  IMAD.SHL.U32 R182, R183, 0x100, RZ ;  /* 0x00000100b7b67824 */ /* 0x000fe400078e00ff */
[----:B------:R-:W2:Y:S01]  /*16b0*/  LDG.E.U16 R169, desc[UR14][R2.64] ;  /* 0x0000000e02a97981 */ /* 0x000ea2000c1e1500 */
[----:B------:R-:W-:-:S03]  /*16c0*/  IMAD.SHL.U32 R188, R181, 0x100, RZ ;  /* 0x00000100b5bc7824 */ /* 0x000fc600078e00ff */
[----:B------:R-:W2:Y:S01]  /*16d0*/  LDG.E.U16 R168, desc[UR14][R2.64+0x40] ;  /* 0x0000400e02a87981 */ /* 0x000ea2000c1e1500 */
[----:B0-----:R-:W-:-:S03]  /*16e0*/  LEA R8, P2, R185, R4, 0x9 ;  /* 0x00000004b9087211 */ /* 0x001fc600078448ff */
[----:B------:R-:W2:Y:S01]  /*16f0*/  LDG.E.U16 R167, desc[UR14][R2.64+0x80] ;  /* 0x0000800e02a77981 */ /* 0x000ea2000c1e1500 */
[----:B------:R-:W-:-:S03]  /*1700*/  LEA.HI.X R9, R12, R5, RZ, 0x1, P2 ;  /* 0x000000050c097211 */ /* 0x000fc600010f0cff */
[----:B------:R0:W2:Y:S01]  /*1710*/  LDG.E.U16 R171, desc[UR14][R2.64+0xc0] ;  /* 0x0000c00e02ab7981 */ /* 0x0000a2000c1e1500 */
[----:B------:R-:W-:Y:S01]  /*1720*/  LEA R6, P2, R181, R4, 0x9 ;  /* 0x00000004b5067211 */ /* 0x000fe200078448ff */
[----:B------:R-:W-:-:S03]  /*1730*/  IMAD.WIDE.U32 R14, R67, 0x2, R14 ;  /* 0x00000002430e7825 */ /* 0x000fc600078e000e */
[-C--:B------:R-:W-:Y:S01]  /*1740*/  LEA.HI.X R7, R188, R5.reuse, RZ, 0x1, P2 ;  /* 0x00000005bc077211 */ /* 0x080fe200010f0cff */
[----:B------:R-:W-:Y:S01]  /*1750*/  IMAD.WIDE.U32 R10, R67, 0x2, R10 ;  /* 0x00000002430a7825 */ /* 0x000fe200078e000a */
[----:B------:R-:W2:Y:S01]  /*1760*/  LDG.E.U16 R178, desc[UR14][R14.64] ;  /* 0x0000000e0eb27981 */ /* 0x000ea2000c1e1500 */
[----:B0-----:R-:W-:Y:S02]  /*1770*/  LEA R2, P0, R183, R4, 0x9 ;  /* 0x00000004b7027211 */ /* 0x001fe400078048ff */
[----:B------:R-:W-:Y:S01]  /*1780*/  IMAD.WIDE.U32 R8, R67, 0x2, R8 ;  /* 0x0000000243087825 */ /* 0x000fe200078e0008 */
[----:B------:R-:W3:Y:S01]  /*1790*/  LDG.E.U16 R177, desc[UR14][R14.64+0x40] ;  /* 0x0000400e0eb17981 */ /* 0x000ee2000c1e1500 */
[----:B------:R-:W-:-:S03]  /*17a0*/  LEA.HI.X R3, R182, R5, RZ, 0x1, P0 ;  /* 0x00000005b6037211 */ /* 0x000fc600000f0cff */
[----:B------:R-:W3:Y:S01]  /*17b0*/  LDG.E.U16 R176, desc[UR14][R14.64+0x80] ;  /* 0x0000800e0eb07981 */ /* 0x000ee2000c1e1500 */
[----:B------:R-:W-:-:S03]  /*17c0*/  IMAD.WIDE.U32 R12, R67, 0x2, R6 ;  /* 0x00000002430c7825 */ /* 0x000fc600078e0006 */
[----:B------:R-:W3:Y:S01]  /*17d0*/  LDG.E.U16 R175, desc[UR14][R14.64+0xc0] ;  /* 0x0000c00e0eaf7981 */ /* 0x000ee2000c1e1500 */
[----:B------:R-:W-:-:S03]  /*17e0*/  IMAD.WIDE.U32 R2, R67, 0x2, R2 ;  /* 0x0000000243027825 */ /* 0x000fc600078e0002 */
[----:B------:R-:W3:Y:S01]  /*17f0*/  LDG.E.U16 R174, desc[UR14][R14.64+0x100] ;  /* 0x0001000e0eae7981 */ /* 0x000ee2000c1e1500 */
[----:B------:R-:W-:-:S03]  /*1800*/  IMAD.SHL.U32 R210, R147, 0x100, RZ ;  /* 0x0000010093d27824 */ /* 0x000fc600078e00ff */
[----:B------:R-:W3:Y:S01]  /*1810*/  LDG.E.U16 R173, desc[UR14][R14.64+0x140] ;  /* 0x0001400e0ead7981 */ /* 0x000ee2000c1e1500 */
[----:B------:R-:W-:-:S03]  /*1820*/  LEA R6, P2, R147, R4, 0x9 ;  /* 0x0000000493067211 */ /* 0x000fc600078448ff */
[----:B------:R-:W4:Y:S04]  /*1830*/  LDG.E.U16 R172, desc[UR14][R14.64+0x180] ;  /* 0x0001800e0eac7981 */ /* 0x000f28000c1e1500 */
        /* <DEDUP_REMOVED lines=8> */
[----:B------:R0:W4:Y:S04]  /*18c0*/  LDG.E.U16 R186, desc[UR14][R10.64+0x1c0] ;  /* 0x0001c00e0aba7981 */ /* 0x000128000c1e1500 */
[----:B------:R-:W4:Y:S04]  /*18d0*/  LDG.E.U16 R193, desc[UR14][R8.64] ;  /* 0x0000000e08c17981 */ /* 0x000f28000c1e1500 */
[----:B------:R-:W4:Y:S01]  /*18e0*/  LDG.E.U16 R192, desc[UR14][R8.64+0x40] ;  /* 0x0000400e08c07981 */ /* 0x000f22000c1e1500 */
[----:B0-----:R-:W-:-:S03]  /*18f0*/  IMAD.SHL.U32 R10, R149, 0x100, RZ ;  /* 0x00000100950a7824 */ /* 0x001fc600078e00ff */
[----:B------:R-:W4:Y:S04]  /*1900*/  LDG.E.U16 R191, desc[UR14][R8.64+0x80] ;  /* 0x0000800e08bf7981 */ /* 0x000f28000c1e1500 */
[----:B------:R-:W4:Y:S04]  /*1910*/  LDG.E.U16 R190, desc[UR14][R8.64+0xc0] ;  /* 0x0000c00e08be7981 */ /* 0x000f28000c1e1500 */
[----:B------:R-:W4:Y:S04]  /*1920*/  LDG.E.U16 R189, desc[UR14][R8.64+0x100] ;  /* 0x0001000e08bd7981 */ /* 0x000f28000c1e1500 */
[----:B------:R-:W4:Y:S04]  /*1930*/  LDG.E.U16 R188, desc[UR14][R8.64+0x140] ;  /* 0x0001400e08bc7981 */ /* 0x000f28000c1e1500 */
[----:B------:R-:W4:Y:S04]  /*1940*/  LDG.E.U16 R187, desc[UR14][R8.64+0x180] ;  /* 0x0001800e08bb7981 */ /* 0x000f28000c1e1500 */
[----:B------:R0:W4:Y:S01]  /*1950*/  LDG.E.U16 R194, desc[UR14][R8.64+0x1c0] ;  /* 0x0001c00e08c27981 */ /* 0x000122000c1e1500 */
[----:B------:R-:W-:Y:S01]  /*1960*/  IMAD.SHL.U32 R212, R145, 0x100, RZ ;  /* 0x0000010091d47824 */ /* 0x000fe200078e00ff */
[----:B------:R-:W-:Y:S01]  /*1970*/  LEA.HI.X R7, R210, R5, RZ, 0x1, P2 ;  /* 0x00000005d2077211 */ /* 0x000fe200010f0cff */
[----:B------:R-:W-:Y:S01]  /*1980*/  IMAD.SHL.U32 R214, R141, 0x100, RZ ;  /* 0x000001008dd67824 */ /* 0x000fe200078e00ff */
[----:B------:R-:W4:Y:S04]  /*1990*/  LDG.E.U16 R201, desc[UR14][R2.64] ;  /* 0x0000000e02c97981 */ /* 0x000f28000c1e1500 */
[----:B------:R-:W4:Y:S01]  /*19a0*/  LDG.E.U16 R200, desc[UR14][R2.64+0x40] ;  /* 0x0000400e02c87981 */ /* 0x000f22000c1e1500 */
[----:B0-----:R-:W-:-:S03]  /*19b0*/  LEA R8, P0, R149, R4, 0x9 ;  /* 0x0000000495087211 */ /* 0x001fc600078048ff */
[----:B------:R-:W4:Y:S01]  /*19c0*/  LDG.E.U16 R199, desc[UR14][R2.64+0x80] ;  /* 0x0000800e02c77981 */ /* 0x000f22000c1e1500 */
[----:B------:R-:W-:-:S03]  /*19d0*/  LEA.HI.X R9, R10, R5, RZ, 0x1, P0 ;  /* 0x000000050a097211 */ /* 0x000fc600000f0cff */
[----:B------:R-:W4:Y:S01]  /*19e0*/  LDG.E.U16 R198, desc[UR14][R2.64+0xc0] ;  /* 0x0000c00e02c67981 */ /* 0x000f22000c1e1500 */
[----:B------:R-:W-:-:S03]  /*19f0*/  LEA R10, P2, R141, R4, 0x9 ;  /* 0x000000048d0a7211 */ /* 0x000fc600078448ff */
[----:B------:R-:W4:Y:S04]  /*1a00*/  LDG.E.U16 R197, desc[UR14][R2.64+0x100] ;  /* 0x0001000e02c57981 */ /* 0x000f28000c1e1500 */
[----:B------:R-:W4:Y:S04]  /*1a10*/  LDG.E.U16 R196, desc[UR14][R2.64+0x140] ;  /* 0x0001400e02c47981 */ /* 0x000f28000c1e1500 */
[----:B------:R-:W4:Y:S04]  /*1a20*/  LDG.E.U16 R195, desc[UR14][R2.64+0x180] ;  /* 0x0001800e02c37981 */ /* 0x000f28000c1e1500 */
[----:B------:R0:W4:Y:S01]  /*1a30*/  LDG.E.U16 R202, desc[UR14][R2.64+0x1c0] ;  /* 0x0001c00e02ca7981 */ /* 0x000122000c1e1500 */
[----:B------:R-:W-:Y:S01]  /*1a40*/  LEA.HI.X R11, R214, R5, RZ, 0x1, P2 ;  /* 0x00000005d60b7211 */ /* 0x000fe200010f0cff */
[----:B------:R-:W-:-:S02]  /*1a50*/  IMAD.WIDE.U32 R8, R67, 0x2, R8 ;  /* 0x0000000243087825 */ /* 0x000fc400078e0008 */
[----:B------:R-:W4:Y:S02]  /*1a60*/  LDG.E.U16 R208, desc[UR14][R12.64] ;  /* 0x0000000e0cd07981 */ /* 0x000f24000c1e1500 */
[----:B------:R-:W-:Y:S02]  /*1a70*/  IMAD.WIDE.U32 R6, R67, 0x2, R6 ;  /* 0x0000000243067825 */ /* 0x000fe400078e0006 */
[----:B------:R-:W4:Y:S01]  /*1a80*/  LDG.E.U16 R207, desc[UR14][R12.64+0x40] ;  /* 0x0000400e0ccf7981 */ /* 0x000f22000c1e1500 */
[----:B0-----:R-:W-:Y:S01]  /*1a90*/  LEA R2, P0, R145, R4, 0x9 ;  /* 0x0000000491027211 */ /* 0x001fe200078048ff */
[----:B------:R-:W-:Y:S02]  /*1aa0*/  IMAD.WIDE.U32 R10, R67, 0x2, R10 ;  /* 0x00000002430a7825 */ /* 0x000fe400078e000a */
[----:B------:R-:W4:Y:S01]  /*1ab0*/  LDG.E.U16 R206, desc[UR14][R12.64+0x80] ;  /* 0x0000800e0cce7981 */ /* 0x000f22000c1e1500 */
[----:B------:R-:W-:-:S03]  /*1ac0*/  LEA.HI.X R3, R212, R5, RZ, 0x1, P0 ;  /* 0x00000005d4037211 */ /* 0x000fc600000f0cff */
[----:B------:R-:W4:Y:S01]  /*1ad0*/  LDG.E.U16 R205, desc[UR14][R12.64+0xc0] ;  /* 0x0000c00e0ccd7981 */ /* 0x000f22000c1e1500 */
[----:B------:R-:W-:-:S03]  /*1ae0*/  IMAD.WIDE.U32 R2, R67, 0x2, R2 ;  /* 0x0000000243027825 */ /* 0x000fc600078e0002 */
        /* <DEDUP_REMOVED lines=29> */
[----:B------:R-:W4:Y:S04]  /*1cc0*/  LDG.E.U16 R229, desc[UR14][R10.64+0x40] ;  /* 0x0000400e0ae57981 */ /* 0x000f28000c1e1500 */
[----:B------:R-:W4:Y:S04]  /*1cd0*/  LDG.E.U16 R228, desc[UR14][R10.64+0x80] ;  /* 0x0000800e0ae47981 */ /* 0x000f28000c1e1500 */
[----:B------:R-:W4:Y:S04]  /*1ce0*/  LDG.E.U16 R227, desc[UR14][R10.64+0xc0] ;  /* 0x0000c00e0ae37981 */ /* 0x000f28000c1e1500 */
[----:B------:R-:W4:Y:S04]  /*1cf0*/  LDG.E.U16 R226, desc[UR14][R10.64+0x100] ;  /* 0x0001000e0ae27981 */ /* 0x000f28000c1e1500 */
[----:B------:R-:W4:Y:S04]  /*1d00*/  LDG.E.U16 R7, desc[UR14][R10.64+0x140] ;  /* 0x0001400e0a077981 */ /* 0x000f28000c1e1500 */
[----:B------:R-:W4:Y:S04]  /*1d10*/  LDG.E.U16 R6, desc[UR14][R10.64+0x180] ;  /* 0x0001800e0a067981 */ /* 0x000f28000c1e1500 */
[----:B------:R1:W4:Y:S01]  /*1d20*/  LDG.E.U16 R232, desc[UR14][R10.64+0x1c0] ;  /* 0x0001c00e0ae87981 */ /* 0x000322000c1e1500 */
[----:B------:R-:W-:-:S02]  /*1d30*/  LOP3.LUT R233, R235, 0x1f, RZ, 0xc0, !PT ;  /* 0x0000001febe97812 */ /* 0x000fc400078ec0ff */
[----:B------:R-:W-:-:S03]  /*1d40*/  LOP3.LUT R234, R235, 0x60, RZ, 0xc0, !PT ;  /* 0x00000060ebea7812 */ /* 0x000fc600078ec0ff */
[----:B0-----:R-:W-:Y:S01]  /*1d50*/  IMAD R3, R233, 0x2, R132 ;  /* 0x00000002e9037824 */ /* 0x001fe200078e0284 */
[----:B------:R-:W-:-:S04]  /*1d60*/  SHF.R.U32.HI R2, RZ, 0x1, R234 ;  /* 0x00000001ff027819 */ /* 0x000fc800000116ea */
[----:B------:R-:W-:Y:S02]  /*1d70*/  LOP3.LUT R3, R3, R2, RZ, 0x3c, !PT ;  /* 0x0000000203037212 */ /* 0x000fe400078e3cff */
[----:B-1----:R-:W-:-:S03]  /*1d80*/  LEA R10, P6, R69, R4, 0x9 ;  /* 0x00000004450a7211 */ /* 0x002fc600078c48ff */
[----:B--2---:R0:W-:Y:S04]  /*1d90*/  STS.U16 [R3+UR12+0x14600], R26 ;  /* 0x0146001a03007988 */ /* 0x0041e8000800040c */
[----:B------:R1:W-:Y:S04]  /*1da0*/  STS.U16 [R3+UR12+0x10000], R0 ;  /* 0x0100000003007988 */ /* 0x0003e8000800040c */
[----:B------:R2:W-:Y:S01]  /*1db0*/  STS.U16 [R3+UR12+0x15040], R58 ;  /* 0x0150403a03007988 */ /* 0x0005e2000800040c */
[----:B0-----:R-:W-:-:S03]  /*1dc0*/  IMAD.SHL.U32 R26, R69, 0x100, RZ ;  /* 0x00000100451a7824 */ /* 0x001fc600078e00ff */
[----:B------:R0:W-:Y:S01]  /*1dd0*/  STS.U16 [R3+UR12+0x16e40], R24 ;  /* 0x016e401803007988 */ /* 0x0001e2000800040c */
[----:B-1----:R-:W-:-:S03]  /*1de0*/  IMAD.SHL.U32 R0, R53, 0x100, RZ ;  /* 0x0000010035007824 */ /* 0x002fc600078e00ff */
[----:B---3--:R1:W-:Y:S01]  /*1df0*/  STS.U16 [R3+UR12+0x10040], R28 ;  /* 0x0100401c03007988 */ /* 0x0083e2000800040c */
[----:B--2---:R-:W-:-:S03]  /*1e00*/  LEA R58, P0, R53, R4, 0x9 ;  /* 0x00000004353a7211 */ /* 0x004fc600078048ff */
[----:B------:R2:W-:Y:S01]  /*1e10*/  STS.U16 [R3+UR12+0x14840], R68 ;  /* 0x0148404403007988 */ /* 0x0005e2000800040c */
[----:B0-----:R-:W-:Y:S01]  /*1e20*/  IMAD.SHL.U32 R24, R71, 0x100, RZ ;  /* 0x0000010047187824 */ /* 0x001fe200078e00ff */
[----:B------:R-:W-:Y:S02]  /*1e30*/  LEA.HI.X R11, R26, R5, RZ, 0x1, P6 ;  /* 0x000000051a0b7211 */ /* 0x000fe400030f0cff */
[----:B-----5:R0:W-:Y:S01]  /*1e40*/  STS.U16 [R3+UR12+0x14040], R32 ;  /* 0x0140402003007988 */ /* 0x0201e2000800040c */
[----:B-1----:R-:W-:-:S03]  /*1e50*/  IMAD.SHL.U32 R28, R43, 0x100, RZ ;  /* 0x000001002b1c7824 */ /* 0x002fc600078e00ff */
[----:B------:R1:W-:Y:S01]  /*1e60*/  STS.U16 [R3+UR12+0x10200], R36 ;  /* 0x0102002403007988 */ /* 0x0003e2000800040c */
[----:B--2---:R-:W-:-:S03]  /*1e70*/  LEA R68, P4, R71, R4, 0x9 ;  /* 0x0000000447447211 */ /* 0x004fc600078848ff */
[----:B------:R2:W-:Y:S01]  /*1e80*/  STS.U16 [R3+UR12+0x10400], R42 ;  /* 0x0104002a03007988 */ /* 0x0005e2000800040c */
[----:B------:R-:W-:Y:S01]  /*1e90*/  LEA R26, P6, R39, R4, 0x9 ;  /* 0x00000004271a7211 */ /* 0x000fe200078c48ff */
[----:B0-----:R-:W-:Y:S02]  /*1ea0*/  IMAD.SHL.U32 R32, R59, 0x100, RZ ;  /* 0x000001003b207824 */ /* 0x001fe400078e00ff */
[----:B------:R0:W-:Y:S01]  /*1eb0*/  STS.U16 [R3+UR12+0x17640], R16 ;  /* 0x0176401003007988 */ /* 0x0001e2000800040c */
[----:B-1----:R-:W-:-:S03]  /*1ec0*/  IMAD.SHL.U32 R36, R37, 0x100, RZ ;  /* 0x0000010025247824 */ /* 0x002fc600078e00ff */
[----:B------:R1:W-:Y:S01]  /*1ed0*/  STS.U16 [R3+UR12+0x17000], R20 ;  /* 0x0170001403007988 */ /* 0x0003e2000800040c */
[----:B--2---:R-:W-:-:S03]  /*1ee0*/  IMAD.SHL.U32 R42, R39, 0x100, RZ ;  /* 0x00000100272a7824 */ /* 0x004fc600078e00ff */
[----:B------:R2:W-:Y:S01]  /*1ef0*/  STS.U16 [R3+UR12+0x17400], R18 ;  /* 0x0174001203007988 */ /* 0x0005e2000800040c */
[----:B0-----:R-:W-:-:S03]  /*1f00*/  LEA R16, P5, R43, R4, 0x9 ;  /* 0x000000042b107211 */ /* 0x001fc600078a48ff */
[----:B------:R0:W-:Y:S01]  /*1f10*/  STS.U16 [R3+UR12+0x14240], R38 ;  /* 0x0142402603007988 */ /* 0x0001e2000800040c */
[----:B-1----:R-:W-:-:S03]  /*1f20*/  LEA R20, P2, R37, R4, 0x9 ;  /* 0x0000000425147211 */ /* 0x002fc600078448ff */
[----:B------:R1:W-:Y:S01]  /*1f30*/  STS.U16 [R3+UR12+0x17240], R22 ;  /* 0x0172401603007988 */ /* 0x0003e2000800040c */
[-C--:B--2---:R-:W-:Y:S02]  /*1f40*/  LEA R18, P3, R59, R4.reuse, 0x9 ;  /* 0x000000043b127211 */ /* 0x084fe400078648ff */
[-C--:B------:R-:W-:Y:S01]  /*1f50*/  LEA.HI.X R59, R0, R5.reuse, RZ, 0x1, P0 ;  /* 0x00000005003b7211 */ /* 0x080fe200000f0cff */
[----:B------:R2:W-:Y:S01]  /*1f60*/  STS.U16 [R3+UR12+0x14200], R40 ;  /* 0x0142002803007988 */ /* 0x0005e2000800040c */
[C---:B0-----:R-:W-:Y:S01]  /*1f70*/  IMAD.SHL.U32 R38, R35.reuse, 0x100, RZ ;  /* 0x0000010023267824 */ /* 0x041fe200078e00ff */
[-C--:B------:R-:W-:Y:S02]  /*1f80*/  LEA.HI.X R69, R24, R5.reuse, RZ, 0x1, P4 ;  /* 0x0000000518457211 */ /* 0x080fe400020f0cff */
[----:B------:R0:W-:Y:S01]  /*1f90*/  STS.U16 [R3+UR12+0x14a40], R44 ;  /* 0x014a402c03007988 */ /* 0x0001e2000800040c */
[-C--:B-1----:R-:W-:Y:S02]  /*1fa0*/  LEA R22, P0, R35, R4.reuse, 0x9 ;  /* 0x0000000423167211 */ /* 0x082fe400078048ff */
[C---:B------:R-:W-:Y:S01]  /*1fb0*/  LEA R24, P4, R27.reuse, R4, 0x9 ;  /* 0x000000041b187211 */ /* 0x040fe200078848ff */
[----:B------:R1:W-:Y:S01]  /*1fc0*/  STS.U16 [R3+UR12+0x13600], R17 ;  /* 0x0136001103007988 */ /* 0x0003e2000800040c */
[----:B--2---:R-:W-:Y:S01]  /*1fd0*/  IMAD.SHL.U32 R40, R27, 0x100, RZ ;  /* 0x000001001b287824 */ /* 0x004fe200078e00ff */
[----:B------:R-:W-:-:S02]  /*1fe0*/  LEA.HI.X R27, R42, R5, RZ, 0x1, P6 ;  /* 0x000000052a1b7211 */ /* 0x000fc400030f0cff */
[----:B----4-:R2:W-:Y:S01]  /*1ff0*/  STS.U16 [R3+UR12+0x14000], R30 ;  /* 0x0140001e03007988 */ /* 0x0105e2000800040c */
[----:B0-----:R-:W-:-:S03]  /*2000*/  IMAD.SHL.U32 R44, R99, 0x100, RZ ;  /* 0x00000100632c7824 */ /* 0x001fc600078e00ff */
[----:B------:R0:W-:Y:S01]  /*2010*/  STS.U16 [R3+UR12+0x14400], R48 ;  /* 0x0144003003007988 */ /* 0x0001e2000800040c */
[----:B-1----:R-:W-:-:S03]  /*2020*/  LEA.HI.X R17, R28, R5, RZ, 0x1, P5 ;  /* 0x000000051c117211 */ /* 0x002fc600028f0cff */
[----:B------:R1:W-:Y:S01]  /*2030*/  STS.U16 [R3+UR12+0x14440], R50 ;  /* 0x0144403203007988 */ /* 0x0003e2000800040c */
[----:B--2---:R-:W-:-:S03]  /*2040*/  LEA R30, P5, R99, R4, 0x9 ;  /* 0x00000004631e7211 */ /* 0x004fc600078a48ff */
[----:B------:R2:W-:Y:S01]  /*2050*/  STS.U16 [R3+UR12+0x10e40], R60 ;  /* 0x010e403c03007988 */ /* 0x0005e2000800040c */
[----:B0-----:R-:W-:-:S03]  /*2060*/  IMAD.SHL.U32 R48, R57, 0x100, RZ ;  /* 0x0000010039307824 */ /* 0x001fc600078e00ff */
[----:B------:R0:W-:Y:S01]  /*2070*/  STS.U16 [R3+UR12+0x13040], R21 ;  /* 0x0130401503007988 */ /* 0x0001e2000800040c */
[----:B-1----:R-:W-:-:S03]  /*2080*/  IMAD.SHL.U32 R50, R45, 0x100, RZ ;  /* 0x000001002d327824 */ /* 0x002fc600078e00ff */
[----:B------:R1:W-:Y:S01]  /*2090*/  STS.U16 [R3+UR12+0x13440], R19 ;  /* 0x0134401303007988 */ /* 0x0003e2000800040c */
[----:B--2---:R-:W-:-:S03]  /*20a0*/  IMAD.SHL.U32 R60, R31, 0x100, RZ ;  /* 0x000001001f3c7824 */ /* 0x004fc600078e00ff */
[----:B------:R2:W-:Y:S01]  /*20b0*/  STS.U16 [R3+UR12+0x10240], R34 ;  /* 0x0102402203007988 */ /* 0x0005e2000800040c */
[----:B0-----:R-:W-:-:S03]  /*20c0*/  LEA.HI.X R21, R36, R5, RZ, 0x1, P2 ;  /* 0x0000000524157211 */ /* 0x001fc600010f0cff */
[----:B------:R0:W-:Y:S01]  /*20d0*/  STS.U16 [R3+UR12+0x10640], R52 ;  /* 0x0106403403007988 */ /* 0x0001e2000800040c */
[-C--:B------:R-:W-:Y:S02]  /*20e0*/  LEA R36, P2, R45, R4.reuse, 0x9 ;  /* 0x000000042d247211 */ /* 0x080fe400078448ff */
[----:B-1----:R-:W-:Y:S01]  /*20f0*/  LEA.HI.X R19, R32, R5, RZ, 0x1, P3 ;  /* 0x0000000520137211 */ /* 0x002fe200018f0cff */
[----:B------:R1:W-:Y:S01]  /*2100*/  STS.U16 [R3+UR12+0x10600], R54 ;  /* 0x0106003603007988 */ /* 0x0003e2000800040c */
[----:B--2---:R-:W-:-:S03]  /*2110*/  LEA R34, P3, R57, R4, 0x9 ;  /* 0x0000000439227211 */ /* 0x004fc600078648ff */
[----:B------:R2:W-:Y:S01]  /*2120*/  STS.U16 [R3+UR12+0x13200], R23 ;  /* 0x0132001703007988 */ /* 0x0005e2000800040c */
[----:B0-----:R-:W-:-:S03]  /*2130*/  LEA R52, P6, R31, R4, 0x9 ;  /* 0x000000041f347211 */ /* 0x001fc600078c48ff */
[----:B------:R0:W-:Y:S01]  /*2140*/  STS.U16 [R3+UR12+0x14640], R56 ;  /* 0x0146403803007988 */ /* 0x0001e2000800040c */
[----:B-1----:R-:W-:Y:S01]  /*2150*/  IMAD.SHL.U32 R54, R63, 0x100, RZ ;  /* 0x000001003f367824 */ /* 0x002fe200078e00ff */
[-C--:B------:R-:W-:Y:S02]  /*2160*/  LEA.HI.X R31, R44, R5.reuse, RZ, 0x1, P5 ;  /* 0x000000052c1f7211 */ /* 0x080fe400028f0cff */
[----:B------:R1:W-:Y:S01]  /*2170*/  STS.U16 [R3+UR12+0x10800], R62 ;  /* 0x0108003e03007988 */ /* 0x0003e2000800040c */
[----:B--2---:R-:W-:-:S03]  /*2180*/  LEA.HI.X R23, R38, R5, RZ, 0x1, P0 ;  /* 0x0000000526177211 */ /* 0x004fc600000f0cff */
[----:B------:R2:W-:Y:S01]  /*2190*/  STS.U16 [R3+UR12+0x12e00], R25 ;  /* 0x012e001903007988 */ /* 0x0005e2000800040c */
[-C--:B------:R-:W-:Y:S01]  /*21a0*/  LEA R38, P0, R63, R4.reuse, 0x9 ;  /* 0x000000043f267211 */ /* 0x080fe200078048ff */
[----:B0-----:R-:W-:Y:S01]  /*21b0*/  IMAD.SHL.U32 R56, R55, 0x100, RZ ;  /* 0x0000010037387824 */ /* 0x001fe200078e00ff */
[CC--:B------:R-:W-:Y:S01]  /*21c0*/  LEA R28, P5, R61.reuse, R4.reuse, 0x9 ;  /* 0x000000043d1c7211 */ /* 0x0c0fe200078a48ff */
[----:B------:R0:W-:Y:S01]  /*21d0*/  STS.U16 [R3+UR12+0x10440], R46 ;  /* 0x0104402e03007988 */ /* 0x0001e2000800040c */
[-C--:B------:R-:W-:Y:S01]  /*21e0*/  LEA.HI.X R35, R48, R5.reuse, RZ, 0x1, P3 ;  /* 0x0000000530237211 */ /* 0x080fe200018f0cff */
[----:B-1----:R-:W-:Y:S01]  /*21f0*/  IMAD.SHL.U32 R62, R61, 0x100, RZ ;  /* 0x000001003d3e7824 */ /* 0x002fe200078e00ff */
[-C--:B------:R-:W-:Y:S01]  /*2200*/  LEA.HI.X R37, R50, R5.reuse, RZ, 0x1, P2 ;  /* 0x0000000532257211 */ /* 0x080fe200010f0cff */
[----:B------:R1:W-:Y:S01]  /*2210*/  STS.U16 [R3+UR12+0x10840], R64 ;  /* 0x0108404003007988 */ /* 0x0003e2000800040c */
[-C--:B------:R-:W-:Y:S02]  /*2220*/  LEA.HI.X R53, R60, R5.reuse, RZ, 0x1, P6 ;  /* 0x000000053c357211 */ /* 0x080fe400030f0cff */
[----:B--2---:R-:W-:Y:S01]  /*2230*/  LEA.HI.X R25, R40, R5, RZ, 0x1, P4 ;  /* 0x0000000528197211 */ /* 0x004fe200020f0cff */
[----:B------:R2:W-:Y:S01]  /*2240*/  STS.U16 [R3+UR12+0x10c00], R74 ;  /* 0x010c004a03007988 */ /* 0x0005e2000800040c */
[----:B------:R-:W-:-:S02]  /*2250*/  LEA R40, P3, R41, R4, 0x9 ;  /* 0x0000000429287211 */ /* 0x000fc400078648ff */
[-C--:B0-----:R-:W-:Y:S01]  /*2260*/  LEA R46, P4, R55, R4.reuse, 0x9 ;  /* 0x00000004372e7211 */ /* 0x081fe200078848ff */
[----:B------:R0:W-:Y:S01]  /*2270*/  STS.U16 [R3+UR12+0x14800], R66 ;  /* 0x0148004203007988 */ /* 0x0001e2000800040c */
[-C--:B------:R-:W-:Y:S01]  /*2280*/  LEA R50, P6, R51, R4.reuse, 0x9 ;  /* 0x0000000433327211 */ /* 0x080fe200078c48ff */
[----:B-1----:R-:W-:Y:S01]  /*2290*/  IMAD.SHL.U32 R64, R41, 0x100, RZ ;  /* 0x0000010029407824 */ /* 0x002fe200078e00ff */
[-C--:B------:R-:W-:Y:S01]  /*22a0*/  LEA.HI.X R39, R54, R5.reuse, RZ, 0x1, P0 ;  /* 0x0000000536277211 */ /* 0x080fe200000f0cff */
[----:B------:R1:W-:Y:S01]  /*22b0*/  STS.U16 [R3+UR12+0x10a40], R70 ;  /* 0x010a404603007988 */ /* 0x0003e2000800040c */
[----:B--2---:R-:W-:Y:S01]  /*22c0*/  IMAD.SHL.U32 R74, R51, 0x100, RZ ;  /* 0x00000100334a7824 */ /* 0x004fe200078e00ff */
[-C--:B------:R-:W-:Y:S02]  /*22d0*/  LEA R48, P2, R47, R4.reuse, 0x9 ;  /* 0x000000042f307211 */ /* 0x080fe400078448ff */
[----:B------:R2:W-:Y:S01]  /*22e0*/  STS.U16 [R3+UR12+0x10a00], R72 ;  /* 0x010a004803007988 */ /* 0x0005e2000800040c */
[----:B------:R-:W-:Y:S01]  /*22f0*/  LEA R32, P0, R29, R4, 0x9 ;  /* 0x000000041d207211 */ /* 0x000fe200078048ff */
[----:B0-----:R-:W-:Y:S01]  /*2300*/  IMAD.SHL.U32 R66, R47, 0x100, RZ ;  /* 0x000001002f427824 */ /* 0x001fe200078e00ff */
[-C--:B------:R-:W-:Y:S01]  /*2310*/  LEA.HI.X R47, R56, R5.reuse, RZ, 0x1, P4 ;  /* 0x00000005382f7211 */ /* 0x080fe200020f0cff */
[----:B------:R0:W-:Y:S01]  /*2320*/  STS.U16 [R3+UR12+0x14c00], R76 ;  /* 0x014c004c03007988 */ /* 0x0001e2000800040c */
[----:B-1----:R-:W-:Y:S01]  /*2330*/  IMAD.SHL.U32 R70, R29, 0x100, RZ ;  /* 0x000001001d467824 */ /* 0x002fe200078e00ff */
[----:B------:R-:W-:-:S02]  /*2340*/  LEA.HI.X R29, R62, R5, RZ, 0x1, P5 ;  /* 0x000000053e1d7211 */ /* 0x000fc400028f0cff */
[----:B------:R1:W-:Y:S01]  /*2350*/  STS.U16 [R3+UR12+0x10c40], R75 ;  /* 0x010c404b03007988 */ /* 0x0003e2000800040c */
[CC--:B------:R-:W-:Y:S01]  /*2360*/  LEA R42, P4, R49.reuse, R4.reuse, 0x9 ;  /* 0x00000004312a7211 */ /* 0x0c0fe200078848ff */
[----:B--2---:R-:W-:Y:S01]  /*2370*/  IMAD.SHL.U32 R72, R49, 0x100, RZ ;  /* 0x0000010031487824 */ /* 0x004fe200078e00ff */
[-C--:B------:R-:W-:Y:S01]  /*2380*/  LEA R44, P5, R33, R4.reuse, 0x9 ;  /* 0x00000004212c7211 */ /* 0x080fe200078a48ff */
[----:B------:R-:W-:Y:S01]  /*2390*/  IMAD.SHL.U32 R0, R65, 0x100, RZ ;  /* 0x0000010041007824 */ /* 0x000fe200078e00ff */
[-C--:B------:R-:W-:Y:S01]  /*23a0*/  LEA.HI.X R41, R64, R5.reuse, RZ, 0x1, P3 ;  /* 0x0000000540297211 */ /* 0x080fe200018f0cff */
[----:B0-----:R-:W-:Y:S01]  /*23b0*/  IMAD.SHL.U32 R76, R33, 0x100, RZ ;  /* 0x00000100214c7824 */ /* 0x001fe200078e00ff */
[----:B------:R-:W-:Y:S01]  /*23c0*/  LEA.HI.X R51, R74, R5, RZ, 0x1, P6 ;  /* 0x000000054a337211 */ /* 0x000fe200030f0cff */
[----:B------:R-:W-:Y:S01]  /*23d0*/  STS.U16 [R3+UR12+0x15240], R88 ;  /* 0x0152405803007988 */ /* 0x000fe2000800040c */
[----:B------:R-:W-:Y:S01]  /*23e0*/  LEA R4, P3, R65, R4, 0x9 ;  /* 0x0000000441047211 */ /* 0x000fe200078648ff */
[----:B-1----:R-:W-:-:S02]  /*23f0*/  IMAD.WIDE.U32 R74, R67, 0x2, R58 ;  /* 0x00000002434a7825 */ /* 0x002fc400078e003a */
[----:B------:R0:W-:Y:S01]  /*2400*/  STS.U16 [R3+UR12+0x15200], R89 ;  /* 0x0152005903007988 */ /* 0x0001e2000800040c */
[----:B------:R-:W-:-:S03]  /*2410*/  LEA.HI.X R49, R66, R5, RZ, 0x1, P2 ;  /* 0x0000000542317211 */ /* 0x000fc600010f0cff */
[----:B------:R-:W-:Y:S01]  /*2420*/  STS.U16 [R3+UR12+0x16600], R103 ;  /* 0x0166006703007988 */ /* 0x000fe2000800040c */
[----:B------:R-:W-:-:S03]  /*2430*/  LEA.HI.X R33, R70, R5, RZ, 0x1, P0 ;  /* 0x0000000546217211 */ /* 0x000fc600000f0cff */
[----:B------:R1:W-:Y:S01]  /*2440*/  STS.U16 [R3+UR12+0x12800], R102 ;  /* 0x0128006603007988 */ /* 0x0003e2000800040c */
[----:B0-----:R-:W-:-:S03]  /*2450*/  IMAD.WIDE.U32 R88, R67, 0x2, R68 ;  /* 0x0000000243587825 */ /* 0x001fc600078e0044 */
[----:B------:R-:W-:Y:S01]  /*2460*/  STS.U16 [R3+UR12+0x15840], R131 ;  /* 0x0158408303007988 */ /* 0x000fe2000800040c */
[----:B------:R-:W-:-:S03]  /*2470*/  LEA.HI.X R43, R72, R5, RZ, 0x1, P4 ;  /* 0x00000005482b7211 */ /* 0x000fc600020f0cff */
[----:B------:R0:W-:Y:S01]  /*2480*/  STS.U16 [R3+UR12+0x11a40], R130 ;  /* 0x011a408203007988 */ /* 0x0001e2000800040c */
[----:B-1----:R-:W-:-:S03]  /*2490*/  IMAD.WIDE.U32 R102, R67, 0x2, R10 ;  /* 0x0000000243667825 */ /* 0x002fc600078e000a */
[----:B------:R-:W-:Y:S01]  /*24a0*/  STS.U16 [R3+UR12+0x12040], R117 ;  /* 0x0120407503007988 */ /* 0x000fe2000800040c */
[----:B------:R-:W-:-:S03]  /*24b0*/  LEA.HI.X R45, R76, R5, RZ, 0x1, P5 ;  /* 0x000000054c2d7211 */ /* 0x000fc600028f0cff */
[----:B------:R1:W-:Y:S01]  /*24c0*/  STS.U16 [R3+UR12+0x16000], R116 ;  /* 0x0160007403007988 */ /* 0x0003e2000800040c */
[----:B0-----:R-:W-:-:S03]  /*24d0*/  IMAD.WIDE.U32 R130, R67, 0x2, R18 ;  /* 0x0000000243827825 */ /* 0x001fc600078e0012 */
[----:B------:R-:W-:Y:S01]  /*24e0*/  STS.U16 [R3+UR12+0x16c40], R142 ;  /* 0x016c408e03007988 */ /* 0x000fe2000800040c */
[----:B------:R-:W-:Y:S01]  /*24f0*/  LEA.HI.X R5, R0, R5, RZ, 0x1, P3 ;  /* 0x0000000500057211 */ /* 0x000fe200018f0cff */
[C---:B------:R-:W-:Y:S02]  /*2500*/  IMAD.WIDE.U32 R26, R67.reuse, 0x2, R26 ;  /* 0x00000002431a7825 */ /* 0x040fe400078e001a */
[----:B------:R0:W-:Y:S02]  /*2510*/  STS.U16 [R3+UR12+0x12e40], R143 ;  /* 0x012e408f03007988 */ /* 0x0001e4000800040c */
[C---:B-1----:R-:W-:Y:S02]  /*2520*/  IMAD.WIDE.U32 R116, R67.reuse, 0x2, R16 ;  /* 0x0000000243747825 */ /* 0x042fe400078e0010 */
[----:B------:R-:W-:Y:S04]  /*2530*/  STS.U16 [R3+UR12+0x16e00], R144 ;  /* 0x016e009003007988 */ /* 0x000fe8000800040c */
[----:B------:R1:W-:Y:S01]  /*2540*/  STS.U16 [R3+UR12+0x4a00], R145 ;  /* 0x004a009103007988 */ /* 0x0003e2000800040c */
[----:B0-----:R-:W-:-:S03]  /*2550*/  IMAD.WIDE.U32 R142, R67, 0x2, R20 ;  /* 0x00000002438e7825 */ /* 0x001fc600078e0014 */
[----:B------:R-:W-:Y:S01]  /*2560*/  STS.U16 [R3+UR12+0x13000], R146 ;  /* 0x0130009203007988 */ /* 0x000fe2000800040c */
[----:B------:R-:W-:-:S03]  /*2570*/  IMAD.WIDE.U32 R30, R67, 0x2, R30 ;  /* 0x00000002431e7825 */ /* 0x000fc600078e001e */
[----:B------:R0:W-:Y:S01]  /*2580*/  STS.U16 [R3+UR12+0x4a40], R147 ;  /* 0x004a409303007988 */ /* 0x0001e2000800040c */
[----:B-1----:R-:W-:-:S03]  /*2590*/  IMAD.WIDE.U32 R144, R67, 0x2, R22 ;  /* 0x0000000243907825 */ /* 0x002fc600078e0016 */
[----:B------:R-:W-:Y:S01]  /*25a0*/  STS.U16 [R3+UR12+0x14a00], R73 ;  /* 0x014a004903007988 */ /* 0x000fe2000800040c */
[----:B------:R-:W-:-:S03]  /*25b0*/  IMAD.WIDE.U32 R34, R67, 0x2, R34 ;  /* 0x0000000243227825 */ /* 0x000fc600078e0022 */
[----:B------:R-:W-:Y:S01]  /*25c0*/  STS.U16 [R3+UR12+0x14c40], R77 ;  /* 0x014c404d03007988 */ /* 0x000fe2000800040c */
[----:B0-----:R-:W-:-:S03]  /*25d0*/  IMAD.WIDE.U32 R146, R67, 0x2, R24 ;  /* 0x0000000243927825 */ /* 0x001fc600078e0018 */
[----:B------:R-:W-:Y:S01]  /*25e0*/  STS.U16 [R3+UR12+0x10e00], R79 ;  /* 0x010e004f03007988 */ /* 0x000fe2000800040c */
[----:B------:R-:W-:-:S03]  /*25f0*/  IMAD.WIDE.U32 R36, R67, 0x2, R36 ;  /* 0x0000000243247825 */ /* 0x000fc600078e0024 */
[----:B------:R-:W-:Y:S01]  /*2600*/  STS.U16 [R3+UR12+0x14e40], R80 ;  /* 0x014e405003007988 */ /* 0x000fe2000800040c */
[----:B------:R-:W-:-:S03]  /*2610*/  IMAD.WIDE.U32 R38, R67, 0x2, R38 ;  /* 0x0000000243267825 */ /* 0x000fc600078e0026 */
[----:B------:R-:W-:Y:S04]  /*2620*/  STS.U16 [R3+UR12+0x14e00], R81 ;  /* 0x014e005103007988 */ /* 0x000fe8000800040c */
[----:B------:R-:W-:Y:S01]  /*2630*/  STS.U16 [R3+UR12+0x11000], R82 ;  /* 0x0110005203007988 */ /* 0x000fe2000800040c */
[----:B------:R-:W-:-:S03]  /*2640*/  IMAD.WIDE.U32 R46, R67, 0x2, R46 ;  /* 0x00000002432e7825 */ /* 0x000fc600078e002e */
[----:B------:R-:W-:Y:S01]  /*2650*/  STS.U16 [R3+UR12+0x11040], R83 ;  /* 0x0110405303007988 */ /* 0x000fe2000800040c */
[----:B------:R-:W-:-:S03]  /*2660*/  IMAD.WIDE.U32 R52, R67, 0x2, R52 ;  /* 0x0000000243347825 */ /* 0x000fc600078e0034 */
[----:B------:R-:W-:Y:S04]  /*2670*/  STS.U16 [R3+UR12+0x15000], R84 ;  /* 0x0150005403007988 */ /* 0x000fe8000800040c */
        /* <DEDUP_REMOVED lines=70> */
[----:B------:R-:W-:Y:S04]  /*2ae0*/  STS.U16 [R3+UR12], R178 ;  /* 0x000000b203007988 */ /* 0x000fe8000800040c */
        /* <DEDUP_REMOVED lines=59> */
[----:B------:R0:W-:Y:S04]  /*2ea0*/  STS.U16 [R3+UR12+0xce40], R8 ;  /* 0x00ce400803007988 */ /* 0x0001e8000800040c */
        /* <DEDUP_REMOVED lines=8> */
[----:B------:R2:W-:Y:S01]  /*2f30*/  STS.U16 [R3+UR12+0xd040], R232 ;  /* 0x00d040e803007988 */ /* 0x0005e2000800040c */
[----:B------:R-:W-:-:S03]  /*2f40*/  IMAD.WIDE.U32 R28, R67, 0x2, R28 ;  /* 0x00000002431c7825 */ /* 0x000fc600078e001c */
[----:B------:R-:W3:Y:S01]  /*2f50*/  LDG.E.U16 R0, desc[UR14][R74.64] ;  /* 0x0000000e4a007981 */ /* 0x000ee2000c1e1500 */
[----:B------:R-:W-:-:S03]  /*2f60*/  IMAD.WIDE.U32 R40, R67, 0x2, R40 ;  /* 0x0000000243287825 */ /* 0x000fc600078e0028 */
[----:B0-----:R-:W4:Y:S04]  /*2f70*/  LDG.E.U16 R8, desc[UR14][R74.64+0x40] ;  /* 0x0000400e4a087981 */ /* 0x001f28000c1e1500 */
[----:B------:R-:W5:Y:S04]  /*2f80*/  LDG.E.U16 R12, desc[UR14][R74.64+0x80] ;  /* 0x0000800e4a0c7981 */ /* 0x000f68000c1e1500 */
[----:B------:R-:W2:Y:S04]  /*2f90*/  LDG.E.U16 R14, desc[UR14][R74.64+0xc0] ;  /* 0x0000c00e4a0e7981 */ /* 0x000ea8000c1e1500 */
[----:B------:R-:W2:Y:S04]  /*2fa0*/  LDG.E.U16 R54, desc[UR14][R74.64+0x100] ;  /* 0x0001000e4a367981 */ /* 0x000ea8000c1e1500 */
[----:B------:R-:W2:Y:S04]  /*2fb0*/  LDG.E.U16 R56, desc[UR14][R74.64+0x140] ;  /* 0x0001400e4a387981 */ /* 0x000ea8000c1e1500 */
[----:B------:R-:W2:Y:S04]  /*2fc0*/  LDG.E.U16 R58, desc[UR14][R74.64+0x180] ;  /* 0x0001800e4a3a7981 */ /* 0x000ea8000c1e1500 */
[----:B------:R-:W2:Y:S01]  /*2fd0*/  LDG.E.U16 R60, desc[UR14][R74.64+0x1c0] ;  /* 0x0001c00e4a3c7981 */ /* 0x000ea2000c1e1500 */
[----:B------:R-:W-:-:S03]  /*2fe0*/  IMAD.WIDE.U32 R48, R67, 0x2, R48 ;  /* 0x0000000243307825 */ /* 0x000fc600078e0030 */
[----:B-1----:R-:W2:Y:S01]  /*2ff0*/  LDG.E.U16 R6, desc[UR14][R88.64] ;  /* 0x0000000e58067981 */ /* 0x002ea2000c1e1500 */
        /* <DEDUP_REMOVED lines=15> */
[----:B------:R-:W2:Y:S01]  /*30f0*/  LDG.E.U16 R86, desc[UR14][R102.64+0x1c0] ;  /* 0x0001c00e66567981 */ /* 0x000ea2000c1e1500 */
[----:B------:R-:W-:-:S03]  /*3100*/  IMAD.WIDE.U32 R42, R67, 0x2, R42 ;  /* 0x00000002432a7825 */ /* 0x000fc600078e002a */
[----:B------:R-:W2:Y:S01]  /*3110*/  LDG.E.U16 R98, desc[UR14][R116.64] ;  /* 0x0000000e74627981 */ /* 0x000ea2000c1e1500 */
[----:B------:R-:W-:-:S03]  /*3120*/  IMAD.WIDE.U32 R50, R67, 0x2, R50 ;  /* 0x0000000243327825 */ /* 0x000fc600078e0032 */
[----:B------:R-:W2:Y:S04]  /*3130*/  LDG.E.U16 R96, desc[UR14][R116.64+0x40] ;  /* 0x0000400e74607981 */ /* 0x000ea8000c1e1500 */
[----:B------:R-:W2:Y:S04]  /*3140*/  LDG.E.U16 R94, desc[UR14][R116.64+0x80] ;  /* 0x0000800e745e7981 */ /* 0x000ea8000c1e1500 */
[----:B------:R-:W2:Y:S04]  /*3150*/  LDG.E.U16 R92, desc[UR14][R116.64+0xc0] ;  /* 0x0000c00e745c7981 */ /* 0x000ea8000c1e1500 */
[----:B------:R-:W3:Y:S04]  /*3160*/  LDG.E.U16 R90, desc[UR14][R116.64+0x100] ;  /* 0x0001000e745a7981 */ /* 0x000ee8000c1e1500 */
        /* <DEDUP_REMOVED lines=10> */
[----:B------:R0:W3:Y:S01]  /*3210*/  LDG.E.U16 R114, desc[UR14][R130.64+0x1c0] ;  /* 0x0001c00e82727981 */ /* 0x0000e2000c1e1500 */
[----:B------:R-:W-:-:S03]  /*3220*/  IMAD.WIDE.U32 R44, R67, 0x2, R44 ;  /* 0x00000002432c7825 */ /* 0x000fc600078e002c */
[----:B------:R-:W3:Y:S01]  /*3230*/  LDG.E.U16 R126, desc[UR14][R142.64] ;  /* 0x0000000e8e7e7981 */ /* 0x000ee2000c1e1500 */
[----:B------:R-:W-:-:S03]  /*3240*/  IMAD.WIDE.U32 R4, R67, 0x2, R4 ;  /* 0x0000000243047825 */ /* 0x000fc600078e0004 */
        /* <DEDUP_REMOVED lines=61> */
[----:B--2---:R-:W2:Y:S04]  /*3620*/  LDG.E.U16 R232, desc[UR14][R38.64+0x180] ;  /* 0x0001800e26e87981 */ /* 0x004ea8000c1e1500 */
        /* <DEDUP_REMOVED lines=81> */
[----:B------:R-:W-:Y:S01]  /*3b40*/  LOP3.LUT P2, RZ, R235, 0x7f, RZ, 0xc0, !PT ;  /* 0x0000007febff7812 */ /* 0x000fe2000784c0ff */
[----:B------:R-:W-:Y:S01]  /*3b50*/  UMOV UR4, 0x1 ;  /* 0x0000000100047882 */ /* 0x000fe20000000000 */
[----:B0-----:R-:W-:-:S11]  /*3b60*/  SHF.R.U32.HI R131, RZ, 0x5, R235 ;  /* 0x00000005ff837819 */ /* 0x001fd600000116eb */
[----:B------:R-:W-:-:S05]  /*3b70*/  VOTEU.ALL UP0, P2 ;  /* 0x0000000000ff7886 */ /* 0x000fca0001000000 */
[----:B------:R-:W-:-:S04]  /*3b80*/  @!UP0 UIADD3 UR4, UPT, UPT, -UR4, 0x100000, URZ ;  /* 0x0010000004048890 */ /* 0x000fc8000fffe1ff */
[----:B------:R-:W-:Y:S02]  /*3b90*/  @!UP0 USHF.L.U32 UR5, UR4, 0xb, URZ ;  /* 0x0000000b04058899 */ /* 0x000fe400080006ff */
[----:B------:R-:W-:Y:S01]  /*3ba0*/  @!UP0 USHF.L.U32 UR4, UR4, 0x1, URZ ;  /* 0x0000000104048899 */ /* 0x000fe200080006ff */
[----:B------:R-:W-:Y:S01]  /*3bb0*/  VOTEU.ALL UP1, P2 ;  /* 0x0000000000ff7886 */ /* 0x000fe20001020000 */
[----:B------:R-:W-:Y:S01]  /*3bc0*/  R2UR UR7, R131 ;  /* 0x00000000830772ca */ /* 0x000fe200000e0000 */
[----:B---3--:R0:W-:Y:S04]  /*3bd0*/  STS.U16 [R3+UR12+0x1240], R0 ;  /* 0x0012400003007988 */ /* 0x0081e8000800040c */
[----:B----4-:R1:W-:Y:S04]  /*3be0*/  STS.U16 [R3+UR12+0x1200], R8 ;  /* 0x0012000803007988 */ /* 0x0103e8000800040c */
[----:B-----5:R1:W-:Y:S04]  /*3bf0*/  STS.U16 [R3+UR12+0x5240], R12 ;  /* 0x0052400c03007988 */ /* 0x0203e8000800040c */
[----:B------:R1:W-:Y:S04]  /*3c00*/  STS.U16 [R3+UR12+0x5200], R14 ;  /* 0x0052000e03007988 */ /* 0x0003e8000800040c */
        /* <DEDUP_REMOVED lines=98> */
[----:B--2---:R1:W-:Y:S04]  /*4230*/  STS.U16 [R3+UR12+0xea40], R232 ;  /* 0x00ea40e803007988 */ /* 0x0043e8000800040c */
        /* <DEDUP_REMOVED lines=80> */
[----:B------:R1:W-:Y:S01]  /*4740*/  STS.U16 [R3+UR12+0xfe00], R129 ;  /* 0x00fe008103007988 */ /* 0x0003e2000800040c */
[----:B------:R2:W-:Y:S06]  /*4750*/  MEMBAR.ALL.CTA ;  /* 0x0000000000007992 */ /* 0x0005ec0000008000 */
[----:B--2---:R-:W-:Y:S04]  /*4760*/  FENCE.VIEW.ASYNC.S ;  /* 0x00000000000073c6 */ /* 0x004fe80000000000 */
[----:B------:R-:W2:Y:S02]  /*4770*/  FENCE.VIEW.ASYNC.S ;  /* 0x00000000000073c6 */ /* 0x000ea40000000000 */
[----:B--2---:R1:W2:Y:S01]  /*4780*/  @!UP1 SYNCS.EXCH.64 URZ, [UR12+0x18000], UR4 ;  /* 0x018000040cff95b2 */ /* 0x0042a20008000100 */
[----:B------:R-:W-:Y:S01]  /*4790*/  UISETP.NE.U32.AND UP0, UPT, UR7, URZ, UPT ;  /* 0x000000ff0700728c */ /* 0x000fe2000bf05070 */
[----:B------:R-:W-:-:S02]  /*47a0*/  R2UR UR13, R180 ;  /* 0x00000000b40d72ca */ /* 0x000fc400000e0000 */
[----:B0-----:R-:W-:Y:S01]  /*47b0*/  LOP3.LUT R0, R235, 0x7f, RZ, 0xc0, !PT ;  /* 0x0000007feb007812 */ /* 0x001fe200078ec0ff */
[----:B--2---:R-:W-:Y:S06]  /*47c0*/  BAR.SYNC.DEFER_BLOCKING 0x0 ;  /* 0x0000000000007b1d */ /* 0x004fec0000010000 */
[----:B-1----:R-:W-:Y:S06]  /*47d0*/  BRA.U UP0, `(.L_x_6) ;  /* 0x0000000100cc7547 */ /* 0x002fec000b800000 */
[----:B------:R-:W-:Y:S02]  /*47e0*/  USHF.R.U32.HI UR10, URZ, 0x4, UR12 ;  /* 0x00000004ff0a7899 */ /* 0x000fe4000801160c */
[----:B------:R-:W-:Y:S02]  /*47f0*/  UIADD3 UR8, UPT, UPT, UR12, 0x10000, URZ ;  /* 0x000100000c087890 */ /* 0x000fe4000fffe0ff */
[----:B------:R-:W-:Y:S02]  /*4800*/  USGXT.U32 UR10, UR10, 0xe ;  /* 0x0000000e0a0a789a */ /* 0x000fe40008000000 */
[----:B------:R-:W-:Y:S02]  /*4810*/  USHF.R.U32.HI UR8, URZ, 0x4, UR8 ;  /* 0x00000004ff087899 */ /* 0x000fe40008011608 */
[----:B------:R-:W-:Y:S02]  /*4820*/  UIADD3 UR38, UP0, UPT, UR10, 0x4000080, URZ ;  /* 0x040000800a267890 */ /* 0x000fe4000ff1e0ff */
[----:B------:R-:W-:Y:S01]  /*4830*/  USGXT.U32 UR8, UR8, 0xe ;  /* 0x0000000e0808789a */ /* 0x000fe20008000000 */
[----:B------:R-:W-:Y:S01]  /*4840*/  UMOV UR5, URZ ;  /* 0x000000ff00057c82 */ /* 0x000fe20008000000 */
[----:B------:R-:W-:Y:S01]  /*4850*/  UMOV UR4, URZ ;  /* 0x000000ff00047c82 */ /* 0x000fe20008000000 */
[----:B------:R-:W-:-:S02]  /*4860*/  UIADD3.X UR39, UPT, UPT, UR5, 0x40004040, URZ, UP0, !UPT ;  /* 0x4000404005277890 */ /* 0x000fc400087fe4ff */
[----:B------:R-:W-:Y:S02]  /*4870*/  UIADD3 UR40, UP0, UPT, UR8, 0x2, URZ ;  /* 0x0000000208287890 */ /* 0x000fe4000ff1e0ff */
[----:B------:R-:W-:Y:S02]  /*4880*/  ULOP3.LUT UR10, UR10, 0x4000000, URZ, 0xfc, !UPT ;  /* 0x040000000a0a7892 */ /* 0x000fe4000f8efcff */
[----:B------:R-:W-:Y:S02]  /*4890*/  UIADD3.X UR41, UPT, UPT, UR4, 0x40004040, URZ, UP0, !UPT ;  /* 0x4000404004297890 */ /* 0x000fe400087fe4ff */
[----:B------:R-:W-:Y:S02]  /*48a0*/  UIADD3.64 UR16, UPT, UPT, UR38, 0x80, URZ ;  /* 0x0000008026107897 */ /* 0x000fe4000fffe0ff */
[----:B------:R-:W-:Y:S02]  /*48b0*/  UIADD3.64 UR4, UPT, UPT, UR40, 0x2, URZ ;  /* 0x0000000228047897 */ /* 0x000fe4000fffe0ff */
[----:B------:R-:W-:-:S02]  /*48c0*/  UIADD3.64 UR20, UPT, UPT, UR38, 0x100, URZ ;  /* 0x0000010026147897 */ /* 0x000fc4000fffe0ff */
[----:B------:R-:W-:Y:S02]  /*48d0*/  UIADD3.64 UR18, UPT, UPT, UR40, 0x4, URZ ;  /* 0x0000000428127897 */ /* 0x000fe4000fffe0ff */
[----:B------:R-:W-:Y:S02]  /*48e0*/  UIADD3.64 UR24, UPT, UPT, UR38, 0x180, URZ ;  /* 0x0000018026187897 */ /* 0x000fe4000fffe0ff */
[----:B------:R-:W-:Y:S02]  /*48f0*/  UIADD3.64 UR22, UPT, UPT, UR40, 0x3fe, URZ ;  /* 0x000003fe28167897 */ /* 0x000fe4000fffe0ff */
[----:B------:R-:W-:Y:S02]  /*4900*/  UIADD3.64 UR28, UPT, UPT, UR38, 0x200, URZ ;  /* 0x00000200261c7897 */ /* 0x000fe4000fffe0ff */
[----:B------:R-:W-:Y:S02]  /*4910*/  UIADD3.64 UR26, UPT, UPT, UR40, 0x400, URZ ;  /* 0x00000400281a7897 */ /* 0x000fe4000fffe0ff */
[----:B------:R-:W-:-:S02]  /*4920*/  UIADD3.64 UR32, UPT, UPT, UR38, 0x280, URZ ;  /* 0x0000028026207897 */ /* 0x000fc4000fffe0ff */
[----:B------:R-:W-:Y:S01]  /*4930*/  UIADD3.64 UR30, UPT, UPT, UR40, 0x402, URZ ;  /* 0x00000402281e7897 */ /* 0x000fe2000fffe0ff */
[----:B------:R-:W-:Y:S01]  /*4940*/  UMOV UR42, 0x0 ;  /* 0x00000000002a7882 */ /* 0x000fe20000000000 */
[----:B------:R-:W-:Y:S01]  /*4950*/  UMOV UR43, 0x8410490 ;  /* 0x08410490002b7882 */ /* 0x000fe20000000000 */
[----:B------:R-:W-:Y:S01]  /*4960*/  UIADD3.64 UR36, UPT, UPT, UR38, 0x300, URZ ;  /* 0x0000030026247897 */ /* 0x000fe2000fffe0ff */
[----:B------:R-:W-:Y:S01]  /*4970*/  UMOV UR9, 0x40004040 ;  /* 0x4000404000097882 */ /* 0x000fe20000000000 */
[----:B------:R-:W-:Y:S01]  /*4980*/  UIADD3.64 UR34, UPT, UPT, UR40, 0x404, URZ ;  /* 0x0000040428227897 */ /* 0x000fe2000fffe0ff */
[----:B------:R-:W-:Y:S01]  /*4990*/  UMOV UR11, 0x40004040 ;  /* 0x40004040000b7882 */ /* 0x000fe20000000000 */
[----:B------:R-:W-:Y:S01]  /*49a0*/  UMOV UR44, 0x0 ;  /* 0x00000000002c7882 */ /* 0x000fe20000000000 */
[----:B------:R-:W-:Y:S01]  /*49b0*/  UMOV UR45, 0x8410490 ;  /* 0x08410490002d7882 */ /* 0x000fe20000000000 */
[----:B------:R-:W-:Y:S01]  /*49c0*/  UMOV UR46, 0x0 ;  /* 0x00000000002e7882 */ /* 0x000fe20000000000 */
[----:B------:R-:W-:Y:S01]  /*49d0*/  UMOV UR47, 0x8410490 ;  /* 0x08410490002f7882 */ /* 0x000fe20000000000 */
[----:B------:R0:W-:Y:S01]  /*49e0*/  UTCHMMA gdesc[UR8], gdesc[UR10], tmem[UR13], tmem[UR42], idesc[UR43], !UPT ;  /* 0x00ff2a0a080075ea */ /* 0x0001e2000f80000d */
[----:B------:R-:W-:Y:S01]  /*49f0*/  UMOV UR48, 0x0 ;  /* 0x0000000000307882 */ /* 0x000fe20000000000 */
[----:B------:R-:W-:Y:S01]  /*4a00*/  UMOV UR49, 0x8410490 ;  /* 0x0841049000317882 */ /* 0x000fe20000000000 */
[----:B------:R0:W-:Y:S01]  /*4a10*/  UTCHMMA gdesc[UR40], gdesc[UR38], tmem[UR13], tmem[UR44], idesc[UR45], UPT ;  /* 0x00ff2c26280075ea */ /* 0x0001e2000b80000d */
        /* <DEDUP_REMOVED lines=12> */
[----:B------:R0:W-:Y:S01]  /*4ae0*/  UTCHMMA gdesc[UR30], gdesc[UR32], tmem[UR13], tmem[UR54], idesc[UR55], UPT ;  /* 0x00ff36201e0075ea */ /* 0x0001e2000b80000d */
[----:B------:R0:W-:Y:S01]  /*4af0*/  UTCHMMA gdesc[UR34], gdesc[UR36], tmem[UR13], tmem[UR56], idesc[UR57], UPT ;  /* 0x00ff3824220075ea */ /* 0x0001e2000b80000d */
[----:B------:R-:W-:Y:S01]  /*4b00*/  NOP ;  /* 0x0000000000007918 */ /* 0x000fe20000000000 */
.L_x_6:
[----:B------:R-:W-:Y:S01]  /*4b10*/  ELECT P0, URZ, PT ;  /* 0x0000000000ff782f */ /* 0x000fe20003800000 */
[----:B0-----:R-:W-:-:S03]  /*4b20*/  UIADD3 UR4, UPT, UPT, UR12, 0x18000, URZ ;  /* 0x000180000c047890 */ /* 0x001fc6000fffe0ff */
[----:B------:R-:W-:Y:S01]  /*4b30*/  ISETP.LT.U32.AND P0, PT, R0, 0x20, P0 ;  /* 0x000000200000780c */ /* 0x000fe20000701070 */
[----:B------:R-:W-:-:S12]  /*4b40*/  UMOV UR5, URZ ;  /* 0x000000ff00057c82 */ /* 0x000fd80008000000 */
[----:B------:R-:W-:Y:S01]  /*4b50*/  VOTEU.ANY UP0, P0 ;  /* 0x0000000000ff7886 */ /* 0x000fe20000000100 */
[----:B------:R-:W-:-:S04]  /*4b60*/  VOTEU.ANY UP1, P0 ;  /* 0x0000000000ff7886 */ /* 0x000fc80000020100 */
[----:B------:R-:W-:Y:S01]  /*4b70*/  @UP0 UMOV UR5, UR4 ;  /* 0x0000000400050c82 */ /* 0x000fe20008000000 */
[----:B------:R-:W-:Y:S01]  /*4b80*/  USHF.L.U32 UR4, UR7, 0x15, URZ ;  /* 0x0000001507047899 */ /* 0x000fe200080006ff */
[----:B------:R0:W-:Y:S01]  /*4b90*/  @UP1 UTCBAR [UR5], URZ ;  /* 0x000000ff050013e9 */ /* 0x0001e200080000ff */
[----:B------:R-:W-:Y:S02]  /*4ba0*/  BAR.SYNC.DEFER_BLOCKING 0x0 ;  /* 0x0000000000007b1d */ /* 0x000fe40000010000 */
[----:B------:R-:W-:-:S04]  /*4bb0*/  ULOP3.LUT UR4, UR4, 0x600000, URZ, 0xc0, !UPT ;  /* 0x0060000004047892 */ /* 0x000fc8000f8ec0ff */
[----:B------:R-:W-:Y:S01]  /*4bc0*/  UIADD3 UR4, UPT, UPT, UR13, UR4, URZ ;  /* 0x000000040d047290 */ /* 0x000fe2000fffe0ff */
[----:B------:R-:W1:Y:S02]  /*4bd0*/  SYNCS.PHASECHK.TRANS64.TRYWAIT P0, [UR12+0x18000], RZ ;  /* 0x018000ffff0075a7 */ /* 0x000e64000800110c */
[----:B01----:R-:W-:Y:S09]  /*4be0*/  @!P0 BRA `(.L_x_7) ;  /* 0x0000003800ac8947 */ /* 0x003ff20003800000 */
.L_x_11:
[----:B------:R-:W-:Y:S06]  /*4bf0*/  BAR.SYNC.DEFER_BLOCKING 0x0 ;  /* 0x0000000000007b1d */ /* 0x000fec0000010000 */
[----:B------:R-:W0:Y:S01]  /*4c00*/  LDCU.64 UR8, c[0x0][0x390] ;  /* 0x00007200ff0877ac */ /* 0x000e220008000a00 */
[----:B------:R-:W1:Y:S01]  /*4c10*/  LDTM.x64 R68, tmem[UR4] ;  /* 0x00000004004479ee */ /* 0x000e620008340000 */
[----:B------:R-:W2:Y:S01]  /*4c20*/  LDTM.x64 R132, tmem[UR4+0x40] ;  /* 0x00004004008479ee */ /* 0x000ea20008340000 */
[----:B------:R-:W3:Y:S01]  /*4c30*/  S2R R198, SR_TID.X ;  /* 0x0000000000c67919 */ /* 0x000ee20000002100 */
[----:B------:R-:W4:Y:S01]  /*4c40*/  LDCU.64 UR10, c[0x0][0x390] ;  /* 0x00007200ff0a77ac */ /* 0x000f220008000a00 */
[----:B------:R-:W5:Y:S01]  /*4c50*/  LDCU.64 UR18, c[0x0][0x390] ;  /* 0x00007200ff1277ac */ /* 0x000f620008000a00 */
[----:B------:R-:W0:Y:S01]  /*4c60*/  LDCU.64 UR20, c[0x0][0x390] ;  /* 0x00007200ff1477ac */ /* 0x000e220008000a00 */
[----:B------:R-:W0:Y:S01]  /*4c70*/  LDCU.64 UR16, c[0x0][0x390] ;  /* 0x00007200ff1077ac */ /* 0x000e220008000a00 */
[----:B------:R-:W0:Y:S01]  /*4c80*/  @!P2 SYNCS.CCTL.IV [UR12+0x18000] ;  /* 0x01800000ff00a9b1 */ /* 0x000e22000800000c */
[----:B------:R-:W0:Y:S01]  /*4c90*/  LDCU.64 UR22, c[0x0][0x390] ;  /* 0x00007200ff1677ac */ /* 0x000e220008000a00 */
[----:B------:R-:W0:Y:S01]  /*4ca0*/  LDCU.64 UR24, c[0x0][0x390] ;  /* 0x00007200ff1877ac */ /* 0x000e220008000a00 */
[----:B-1----:R-:W-:Y:S01]  /*4cb0*/  IMAD.MOV.U32 R67, RZ, RZ, R68 ;  /* 0x000000ffff437224 */ /* 0x002fe200078e0044 */
[----:B--2---:R-:W-:Y:S01]  /*4cc0*/  STL.64 [R1+0x130], R194 ;  /* 0x000130c201007387 */ /* 0x004fe20000100a00 */
[----:B------:R-:W-:Y:S01]  /*4cd0*/  IMAD.MOV.U32 R66, RZ, RZ, R69 ;  /* 0x000000ffff427224 */ /* 0x000fe200078e0045 */
[----:B------:R-:W1:Y:S01]  /*4ce0*/  LDCU.64 UR26, c[0x0][0x390] ;  /* 0x00007200ff1a77ac */ /* 0x000e620008000a00 */
[----:B------:R-:W-:Y:S01]  /*4cf0*/  IMAD.MOV.U32 R65, RZ, RZ, R70 ;  /* 0x000000ffff417224 */ /* 0x000fe200078e0046 */
[----:B------:R-:W-:Y:S01]  /*4d00*/  STL.64 [R1+0x128], R192 ;  /* 0x000128c001007387 */ /* 0x000fe20000100a00 */
[----:B------:R-:W-:-:S02]  /*4d10*/  IMAD.MOV.U32 R64, RZ, RZ, R71 ;  /* 0x000000ffff407224 */ /* 0x000fc400078e0047 */
[----:B------:R-:W-:Y:S01]  /*4d20*/  IMAD.MOV.U32 R63, RZ, RZ, R72 ;  /* 0x000000ffff3f7224 */ /* 0x000fe200078e0048 */
[----:B------:R-:W-:Y:S01]  /*4d30*/  STL.64 [R1+0x120], R190 ;  /* 0x000120be01007387 */ /* 0x000fe20000100a00 */
[C---:B---3--:R-:W-:Y:S01]  /*4d40*/  IMAD.SHL.U32 R0, R198.reuse, 0x10, RZ ;  /* 0x00000010c6007824 */ /* 0x048fe200078e00ff */
[----:B------:R-:W-:Y:S01]  /*4d50*/  LOP3.LUT R3, R198, 0x7, RZ, 0xc0, !PT ;  /* 0x00000007c6037812 */ /* 0x000fe200078ec0ff */
[----:B------:R-:W-:Y:S01]  /*4d60*/  IMAD.MOV.U32 R62, RZ, RZ, R73 ;  /* 0x000000ffff3e7224 */ /* 0x000fe200078e0049 */
[----:B------:R-:W-:Y:S01]  /*4d70*/  STL.64 [R1+0x118], R188 ;  /* 0x000118bc01007387 */ /* 0x000fe20000100a00 */
[----:B------:R-:W-:Y:S01]  /*4d80*/  SHF.R.S32.HI R197, RZ, 0x3, R198 ;  /* 0x00000003ffc57819 */ /* 0x000fe200000114c6 */
[----:B------:R-:W-:Y:S01]  /*4d90*/  IMAD.MOV.U32 R61, RZ, RZ, R74 ;  /* 0x000000ffff3d7224 */ /* 0x000fe200078e004a */
[----:B------:R-:W-:Y:S01]  /*4da0*/  LOP3.LUT R0, R0, 0x7f0, RZ, 0xc0, !PT ;  /* 0x000007f000007812 */ /* 0x000fe200078ec0ff */
[----:B------:R-:W-:Y:S01]  /*4db0*/  STL.64 [R1+0x110], R186 ;  /* 0x000110ba01007387 */ /* 0x000fe20000100a00 */
[----:B------:R-:W-:Y:S01]  /*4dc0*/  LOP3.LUT R196, R198, 0x60, RZ, 0xc0, !PT ;  /* 0x00000060c6c47812 */ /* 0x000fe200078ec0ff */
[----:B------:R-:W-:Y:S01]  /*4dd0*/  IMAD.MOV.U32 R60, RZ, RZ, R75 ;  /* 0x000000ffff3c7224 */ /* 0x000fe200078e004b */
[----:B------:R-:W-:Y:S01]  /*4de0*/  SGXT R197, R197, 0x1 ;  /* 0x00000001c5c5781a */ /* 0x000fe20000000200 */
[----:B------:R-:W-:Y:S01]  /*4df0*/  STL.64 [R1+0x108], R184 ;  /* 0x000108b801007387 */ /* 0x000fe20000100a00 */
[----:B------:R-:W-:-:S02]  /*4e00*/  IMAD.MOV.U32 R59, RZ, RZ, R76 ;  /* 0x000000ffff3b7224 */ /* 0x000fc400078e004c */
[----:B------:R-:W-:Y:S01]  /*4e10*/  IMAD.MOV.U32 R58, RZ, RZ, R77 ;  /* 0x000000ffff3a7224 */ /* 0x000fe200078e004d */
[----:B------:R-:W-:Y:S01]  /*4e20*/  STL.64 [R1+0x100], R182 ;  /* 0x000100b601007387 */ /* 0x000fe20000100a00 */
[----:B------:R-:W-:Y:S01]  /*4e30*/  IMAD.MOV.U32 R57, RZ, RZ, R78 ;  /* 0x000000ffff397224 */ /* 0x000fe200078e004e */
[----:B------:R-:W-:Y:S01]  /*4e40*/  LOP3.LUT R197, R2, 0x2040, R197, 0xf8, !PT ;  /* 0x0000204002c57812 */ /* 0x000fe200078ef8c5 */
[----:B------:R-:W-:Y:S01]  /*4e50*/  IMAD.MOV.U32 R56, RZ, RZ, R79 ;  /* 0x000000ffff387224 */ /* 0x000fe200078e004f */
[----:B------:R-:W-:Y:S01]  /*4e60*/  STL.64 [R1+0xf8], R180 ;  /* 0x0000f8b401007387 */ /* 0x000fe20000100a00 */
[----:B------:R-:W-:Y:S02]  /*4e70*/  IMAD.MOV.U32 R55, RZ, RZ, R80 ;  /* 0x000000ffff377224 */ /* 0x000fe400078e0050 */
[----:B------:R-:W-:Y:S01]  /*4e80*/  IMAD.MOV.U32 R54, RZ, RZ, R81 ;  /* 0x000000ffff367224 */ /* 0x000fe200078e0051 */
[----:B------:R-:W-:Y:S01]  /*4e90*/  STL.64 [R1+0xf0], R178 ;  /* 0x0000f0b201007387 */ /* 0x000fe20000100a00 */
[----:B------:R-:W-:-:S02]  /*4ea0*/  IMAD.MOV.U32 R53, RZ, RZ, R82 ;  /* 0x000000ffff357224 */ /* 0x000fc400078e0052 */
[----:B------:R-:W-:Y:S01]  /*4eb0*/  IMAD.MOV.U32 R52, RZ, RZ, R83 ;  /* 0x000000ffff347224 */ /* 0x000fe200078e0053 */
[----:B------:R-:W-:Y:S01]  /*4ec0*/  STL.64 [R1+0xe8], R176 ;  /* 0x0000e8b001007387 */ /* 0x000fe20000100a00 */
[----:B------:R-:W-:Y:S02]  /*4ed0*/  IMAD.MOV.U32 R51, RZ, RZ, R84 ;  /* 0x000000ffff337224 */ /* 0x000fe400078e0054 */
        /* <DEDUP_REMOVED lines=64> */
[----:B------:R2:W-:Y:S01]  /*52e0*/  STL.64 [R1+0x38], R132 ;  /* 0x0000388401007387 */ /* 0x0005e20000100a00 */
[----:B------:R-:W-:Y:S02]  /*52f0*/  IMAD.MOV.U32 R7, RZ, RZ, R128 ;  /* 0x000000ffff077224 */ /* 0x000fe400078e0080 */
[----:B------:R-:W-:Y:S02]  /*5300*/  IMAD.MOV.U32 R6, RZ, RZ, R129 ;  /* 0x000000ffff067224 */ /* 0x000fe400078e0081 */
[----:B------:R-:W-:-:S02]  /*5310*/  IMAD.MOV.U32 R5, RZ, RZ, R130 ;  /* 0x000000ffff057224 */ /* 0x000fc400078e0082 */
[----:B------:R-:W-:Y:S02]  /*5320*/  IMAD.MOV.U32 R4, RZ, RZ, R131 ;  /* 0x000000ffff047224 */ /* 0x000fe400078e0083 */
[----:B------:R-:W-:Y:S01]  /*5330*/  IMAD R0, R3, 0x800, R0 ;  /* 0x0000080003007824 */ /* 0x000fe200078e0200 */
[----:B------:R-:W-:Y:S01]  /*5340*/  LDTM.x64 R68, tmem[UR4+0x80] ;  /* 0x00008004004479ee */ /* 0x000fe20008340000 */
[----:B------:R-:W-:Y:S02]  /*5350*/  IMAD R196, R196, 0x4, R3 ;  /* 0x00000004c4c47824 */ /* 0x000fe400078e0203 */
[----:B--2---:R-:W-:Y:S01]  /*5360*/  IMAD.MOV.U32 R132, RZ, RZ, R67 ;  /* 0x000000ffff847224 */ /* 0x004fe200078e0043 */
[C---:B------:R-:W-:Y:S01]  /*5370*/  LOP3.LUT R214, R0.reuse, 0x10, RZ, 0x3c, !PT ;  /* 0x0000001000d67812 */ /* 0x040fe200078e3cff */
[----:B------:R-:W-:Y:S01]  /*5380*/  IMAD.MOV.U32 R133, RZ, RZ, R66 ;  /* 0x000000ffff857224 */ /* 0x000fe200078e0042 */
[C---:B------:R-:W-:Y:S01]  /*5390*/  LOP3.LUT R213, R0.reuse, 0x20, RZ, 0x3c, !PT ;  /* 0x0000002000d57812 */ /* 0x040fe200078e3cff */
[----:B------:R-:W-:Y:S01]  /*53a0*/  IMAD.MOV.U32 R134, RZ, RZ, R65 ;  /* 0x000000ffff867224 */ /* 0x000fe200078e0041 */
[C---:B------:R-:W-:Y:S01]  /*53b0*/  LOP3.LUT R212, R0.reuse, 0x30, RZ, 0x3c, !PT ;  /* 0x0000003000d47812 */ /* 0x040fe200078e3cff */
[----:B------:R-:W-:Y:S01]  /*53c0*/  IMAD.MOV.U32 R135, RZ, RZ, R64 ;  /* 0x000000ffff877224 */ /* 0x000fe200078e0040 */
[----:B------:R-:W-:Y:S01]  /*53d0*/  LOP3.LUT R252, R0, 0x60, RZ, 0x3c, !PT ;  /* 0x0000006000fc7812 */ /* 0x000fe200078e3cff */
[----:B------:R-:W-:Y:S01]  /*53e0*/  IMAD.MOV.U32 R136, RZ, RZ, R63 ;  /* 0x000000ffff887224 */ /* 0x000fe200078e003f */
[----:B------:R-:W-:Y:S01]  /*53f0*/  STL [R1+0x30], R214 ;  /* 0x000030d601007387 */ /* 0x000fe20000100800 */
[----:B------:R-:W-:-:S02]  /*5400*/  IMAD.MOV.U32 R137, RZ, RZ, R62 ;  /* 0x000000ffff897224 */ /* 0x000fc400078e003e */
[----:B------:R-:W-:Y:S01]  /*5410*/  IMAD.MOV.U32 R138, RZ, RZ, R61 ;  /* 0x000000ffff8a7224 */ /* 0x000fe200078e003d */
[----:B------:R-:W-:Y:S01]  /*5420*/  STL [R1+0x2c], R213 ;  /* 0x00002cd501007387 */ /* 0x000fe20000100800 */
[----:B------:R-:W-:Y:S02]  /*5430*/  IMAD.MOV.U32 R139, RZ, RZ, R60 ;  /* 0x000000ffff8b7224 */ /* 0x000fe400078e003c */
[----:B------:R-:W-:Y:S01]  /*5440*/  IMAD.MOV.U32 R140, RZ, RZ, R59 ;  /* 0x000000ffff8c7224 */ /* 0x000fe200078e003b */
[----:B------:R-:W-:Y:S01]  /*5450*/  STL [R1+0x28], R212 ;  /* 0x000028d401007387 */ /* 0x000fe20000100800 */
[----:B------:R-:W-:Y:S02]  /*5460*/  IMAD.MOV.U32 R141, RZ, RZ, R58 ;  /* 0x000000ffff8d7224 */ /* 0x000fe400078e003a */
[----:B------:R-:W-:Y:S02]  /*5470*/  IMAD.MOV.U32 R142, RZ, RZ, R57 ;  /* 0x000000ffff8e7224 */ /* 0x000fe400078e0039 */
[----:B------:R-:W-:-:S02]  /*5480*/  IMAD.MOV.U32 R143, RZ, RZ, R56 ;  /* 0x000000ffff8f7224 */ /* 0x000fc400078e0038 */
[----:B------:R-:W-:Y:S02]  /*5490*/  IMAD.MOV.U32 R144, RZ, RZ, R55 ;  /* 0x000000ffff907224 */ /* 0x000fe400078e0037 */
[----:B------:R-:W-:Y:S02]  /*54a0*/  IMAD.MOV.U32 R145, RZ, RZ, R54 ;  /* 0x000000ffff917224 */ /* 0x000fe400078e0036 */
[----:B------:R-:W-:Y:S02]  /*54b0*/  IMAD.MOV.U32 R146, RZ, RZ, R53 ;  /* 0x000000ffff927224 */ /* 0x000fe400078e0035 */
        /* <DEDUP_REMOVED lines=49> */
[----:B------:R-:W-:Y:S01]  /*57d0*/  IMAD.SHL.U32 R2, R196, 0x10, RZ ;  /* 0x00000010c4027824 */ /* 0x000fe200078e00ff */
[----:B------:R-:W2:Y:S01]  /*57e0*/  LDTM.x64 R4, tmem[UR4+0xc0] ;  /* 0x0000c004000479ee */ /* 0x000ea20008340000 */
[----:B------:R-:W-:Y:S01]  /*57f0*/  IMAD.SHL.U32 R3, R198, 0x8, RZ ;  /* 0x00000008c6037824 */ /* 0x000fe200078e00ff */
[----:B------:R-:W-:Y:S01]  /*5800*/  NOP ;  /* 0x0000000000007918 */ /* 0x000fe20000000000 */
[----:B0-----:R0:W-:Y:S01]  /*5810*/  STS.128 [R0+UR12], R132 ;  /* 0x0000008400007988 */ /* 0x0011e20008000c0c */
[----:B------:R-:W-:Y:S01]  /*5820*/  LOP3.LUT R2, R197, R2, RZ, 0x3c, !PT ;  /* 0x00000002c5027212 */ /* 0x000fe200078e3cff */
[----:B------:R-:W3:Y:S01]  /*5830*/  LDCU.64 UR4, c[0x0][0x390] ;  /* 0x00007200ff0477ac */ /* 0x000ee20008000a00 */
[----:B------:R-:W-:Y:S01]  /*5840*/  LOP3.LUT R197, R3, 0x80, RZ, 0xc0, !PT ;  /* 0x0000008003c57812 */ /* 0x000fe200078ec0ff */
[----:B------:R-:W-:Y:S01]  /*5850*/  STS.128 [R214+UR12], R136 ;  /* 0x00000088d6007988 */ /* 0x000fe20008000c0c */
[----:B------:R-:W-:-:S02]  /*5860*/  LOP3.LUT R3, R0, 0x70, RZ, 0x3c, !PT ;  /* 0x0000007000037812 */ /* 0x000fc400078e3cff */
[----:B------:R-:W-:Y:S01]  /*5870*/  IADD3 R2, PT, PT, R2, UR12, R197 ;  /* 0x0000000c02027c10 */ /* 0x000fe2000fffe0c5 */
[----:B------:R-:W-:Y:S04]  /*5880*/  STS.128 [R213+UR12], R140 ;  /* 0x0000008cd5007988 */ /* 0x000fe80008000c0c */
[----:B------:R-:W-:Y:S01]  /*5890*/  STS.128 [R212+UR12], R144 ;  /* 0x00000090d4007988 */ /* 0x000fe20008000c0c */
[C---:B0-----:R-:W-:Y:S02]  /*58a0*/  LOP3.LUT R133, R0.reuse, 0x40, RZ, 0x3c, !PT ;  /* 0x0000004000857812 */ /* 0x041fe400078e3cff */
[----:B------:R-:W-:-:S03]  /*58b0*/  LOP3.LUT R132, R0, 0x50, RZ, 0x3c, !PT ;  /* 0x0000005000847812 */ /* 0x000fc600078e3cff */
[----:B------:R-:W-:Y:S04]  /*58c0*/  STS.128 [R133+UR12], R148 ;  /* 0x0000009485007988 */ /* 0x000fe80008000c0c */
[----:B------:R-:W-:Y:S04]  /*58d0*/  STS.128 [R132+UR12], R152 ;  /* 0x0000009884007988 */ /* 0x000fe80008000c0c */
[----:B------:R-:W-:Y:S04]  /*58e0*/  STS.128 [R252+UR12], R156 ;  /* 0x0000009cfc007988 */ /* 0x000fe80008000c0c */
[----:B------:R-:W-:Y:S01]  /*58f0*/  STS.128 [R3+UR12], R160 ;  /* 0x000000a003007988 */ /* 0x000fe20008000c0c */
[----:B--2---:R-:W-:Y:S06]  /*5900*/  BAR.SYNC.DEFER_BLOCKING 0x0 ;  /* 0x0000000000007b1d */ /* 0x004fec0000010000 */
[----:B------:R-:W-:Y:S04]  /*5910*/  STL [R1+0x24], R133 ;  /* 0x0000248501007387 */ /* 0x000fe80000100800 */
[----:B------:R-:W-:Y:S04]  /*5920*/  STL [R1+0x20], R132 ;  /* 0x0000208401007387 */ /* 0x000fe80000100800 */
[----:B------:R-:W0:Y:S04]  /*5930*/  LDSM.16.M88.4 R140, [R2+0x200] ;  /* 0x00020000028c783b */ /* 0x000e280000000200 */
[----:B------:R-:W2:Y:S04]  /*5940*/  LDSM.16.M88.4 R136, [R2+0x300] ;  /* 0x000300000288783b */ /* 0x000ea80000000200 */
[----:B------:R-:W1:Y:S04]  /*5950*/  LDSM.16.M88.4 R248, [R2] ;  /* 0x0000000002f8783b */ /* 0x000e680000000200 */
[----:B------:R-:W-:Y:S04]  /*5960*/  LDSM.16.M88.4 R244, [R2+0x100] ;  /* 0x0001000002f4783b */ /* 0x000fe80000000200 */
[----:B------:R-:W-:Y:S04]  /*5970*/  LDSM.16.M88.4 R208, [R2+0x400] ;  /* 0x0004000002d0783b */ /* 0x000fe80000000200 */
[----:B------:R-:W-:Y:S04]  /*5980*/  LDSM.16.M88.4 R204, [R2+0x500] ;  /* 0x0005000002cc783b */ /* 0x000fe80000000200 */
[----:B------:R-:W-:Y:S04]  /*5990*/  LDSM.16.M88.4 R200, [R2+0x600] ;  /* 0x0006000002c8783b */ /* 0x000fe80000000200 */
[----:B------:R-:W-:Y:S01]  /*59a0*/  LDSM.16.M88.4 R196, [R2+0x700] ;  /* 0x0007000002c4783b */ /* 0x000fe20000000200 */
[----:B------:R-:W-:Y:S06]  /*59b0*/  BAR.SYNC.DEFER_BLOCKING 0x0 ;  /* 0x0000000000007b1d */ /* 0x000fec0000010000 */
[----:B0-----:R-:W-:Y:S04]  /*59c0*/  STL.64 [R1+0x10], R140 ;  /* 0x0000108c01007387 */ /* 0x001fe80000100a00 */
[----:B------:R-:W-:Y:S04]  /*59d0*/  STL.64 [R1+0x18], R142 ;  /* 0x0000188e01007387 */ /* 0x000fe80000100a00 */
[----:B--2---:R-:W-:Y:S04]  /*59e0*/  STL.64 [R1], R136 ;  /* 0x0000008801007387 */ /* 0x004fe80000100a00 */
[----:B------:R-:W-:Y:S04]  /*59f0*/  STL.64 [R1+0x8], R138 ;  /* 0x0000088a01007387 */ /* 0x000fe80000100a00 */
[----:B------:R-:W-:Y:S04]  /*5a00*/  STS.128 [R0+UR12], R164 ;  /* 0x000000a400007988 */ /* 0x000fe80008000c0c */
[----:B------:R-:W-:Y:S04]  /*5a10*/  STS.128 [R214+UR12], R168 ;  /* 0x000000a8d6007988 */ /* 0x000fe80008000c0c */
[----:B------:R-:W-:Y:S04]  /*5a20*/  STS.128 [R213+UR12], R172 ;  /* 0x000000acd5007988 */ /* 0x000fe80008000c0c */
[----:B------:R-:W-:Y:S04]  /*5a30*/  STS.128 [R212+UR12], R176 ;  /* 0x000000b0d4007988 */ /* 0x000fe80008000c0c */
[----:B------:R-:W-:Y:S04]  /*5a40*/  STS.128 [R133+UR12], R180 ;  /* 0x000000b485007988 */ /* 0x000fe80008000c0c */
[----:B------:R-:W-:Y:S04]  /*5a50*/  STS.128 [R132+UR12], R184 ;  /* 0x000000b884007988 */ /* 0x000fe80008000c0c */
[----:B------:R-:W-:Y:S04]  /*5a60*/  STS.128 [R252+UR12], R188 ;  /* 0x000000bcfc007988 */ /* 0x000fe80008000c0c */
[----:B------:R0:W-:Y:S01]  /*5a70*/  STS.128 [R3+UR12], R192 ;  /* 0x000000c003007988 */ /* 0x0001e20008000c0c */
[----:B------:R-:W-:Y:S06]  /*5a80*/  BAR.SYNC.DEFER_BLOCKING 0x0 ;  /* 0x0000000000007b1d */ /* 0x000fec0000010000 */
[----:B0-----:R-:W2:Y:S04]  /*5a90*/  LDL.LU.64 R194, [R1+0x130] ;  /* 0x0001300001c27983 */ /* 0x001ea80000300a00 */
[----:B------:R-:W2:Y:S04]  /*5aa0*/  LDL.LU.64 R192, [R1+0x128] ;  /* 0x0001280001c07983 */ /* 0x000ea80000300a00 */
        /* <DEDUP_REMOVED lines=30> */
[----:B------:R-:W0:Y:S04]  /*5c90*/  LDSM.16.M88.4 R240, [R2] ;  /* 0x0000000002f0783b */ /* 0x000e280000000200 */
[----:B------:R-:W-:Y:S04]  /*5ca0*/  LDSM.16.M88.4 R236, [R2+0x100] ;  /* 0x0001000002ec783b */ /* 0x000fe80000000200 */
[----:B------:R-:W-:Y:S04]  /*5cb0*/  LDSM.16.M88.4 R212, [R2+0x200] ;  /* 0x0002000002d4783b */ /* 0x000fe80000000200 */
[----:B------:R-:W-:Y:S04]  /*5cc0*/  LDSM.16.M88.4 R232, [R2+0x300] ;  /* 0x0003000002e8783b */ /* 0x000fe80000000200 */
[----:B------:R-:W-:Y:S04]  /*5cd0*/  LDSM.16.M88.4 R228, [R2+0x400] ;  /* 0x0004000002e4783b */ /* 0x000fe80000000200 */
[----:B------:R-:W-:Y:S04]  /*5ce0*/  LDSM.16.M88.4 R224, [R2+0x500] ;  /* 0x0005000002e0783b */ /* 0x000fe80000000200 */
[----:B------:R-:W-:Y:S04]  /*5cf0*/  LDSM.16.M88.4 R220, [R2+0x600] ;  /* 0x0006000002dc783b */ /* 0x000fe80000000200 */
[----:B------:R-:W-:Y:S01]  /*5d00*/  LDSM.16.M88.4 R216, [R2+0x700] ;  /* 0x0007000002d8783b */ /* 0x000fe20000000200 */
[----:B------:R-:W-:Y:S06]  /*5d10*/  BAR.SYNC.DEFER_BLOCKING 0x0 ;  /* 0x0000000000007b1d */ /* 0x000fec0000010000 */
[----:B--2---:R2:W-:Y:S02]  /*5d20*/  STS.128 [R0+UR12], R132 ;  /* 0x0000008400007988 */ /* 0x0045e40008000c0c */
[----:B--2---:R-:W-:-:S02]  /*5d30*/  LOP3.LUT R135, R0, 0x10, RZ, 0x3c, !PT ;  /* 0x0000001000877812 */ /* 0x004fc400078e3cff */
[C---:B------:R-:W-:Y:S02]  /*5d40*/  LOP3.LUT R132, R0.reuse, 0x20, RZ, 0x3c, !PT ;  /* 0x0000002000847812 */ /* 0x040fe400078e3cff */
[C---:B------:R-:W-:Y:S01]  /*5d50*/  LOP3.LUT R133, R0.reuse, 0x30, RZ, 0x3c, !PT ;  /* 0x0000003000857812 */ /* 0x040fe200078e3cff */
[----:B------:R2:W-:Y:S01]  /*5d60*/  STS.128 [R135+UR12], R136 ;  /* 0x0000008887007988 */ /* 0x0005e20008000c0c */
[----:B------:R-:W-:-:S03]  /*5d70*/  LOP3.LUT R134, R0, 0x40, RZ, 0x3c, !PT ;  /* 0x0000004000867812 */ /* 0x000fc600078e3cff */
[----:B------:R-:W-:Y:S04]  /*5d80*/  STS.128 [R132+UR12], R140 ;  /* 0x0000008c84007988 */ /* 0x000fe80008000c0c */
[----:B------:R-:W-:Y:S04]  /*5d90*/  STS.128 [R133+UR12], R144 ;  /* 0x0000009085007988 */ /* 0x000fe80008000c0c */
[----:B------:R-:W-:Y:S01]  /*5da0*/  STS.128 [R134+UR12], R148 ;  /* 0x0000009486007988 */ /* 0x000fe20008000c0c */
[----:B--2---:R-:W-:-:S05]  /*5db0*/  LOP3.LUT R135, R0, 0x50, RZ, 0x3c, !PT ;  /* 0x0000005000877812 */ /* 0x004fca00078e3cff */
[----:B------:R-:W-:Y:S04]  /*5dc0*/  STS.128 [R135+UR12], R152 ;  /* 0x0000009887007988 */ /* 0x000fe80008000c0c */
[----:B------:R-:W-:Y:S04]  /*5dd0*/  STS.128 [R252+UR12], R156 ;  /* 0x0000009cfc007988 */ /* 0x000fe80008000c0c */
[----:B------:R-:W-:Y:S01]  /*5de0*/  STS.128 [R3+UR12], R160 ;  /* 0x000000a003007988 */ /* 0x000fe20008000c0c */
[----:B------:R-:W-:Y:S06]  /*5df0*/  BAR.SYNC.DEFER_BLOCKING 0x0 ;  /* 0x0000000000007b1d */ /* 0x000fec0000010000 */
[----:B------:R-:W2:Y:S04]  /*5e00*/  LDSM.16.M88.4 R160, [R2] ;  /* 0x0000000002a0783b */ /* 0x000ea80000000200 */
        /* <DEDUP_REMOVED lines=8> */
[----:B------:R0:W-:Y:S02]  /*5e90*/  STS.128 [R0+UR12], R164 ;  /* 0x000000a400007988 */ /* 0x0001e40008000c0c */
[----:B0-----:R-:W-:-:S02]  /*5ea0*/  LOP3.LUT R167, R0, 0x10, RZ, 0x3c, !PT ;  /* 0x0000001000a77812 */ /* 0x001fc400078e3cff */
[C---:B------:R-:W-:Y:S02]  /*5eb0*/  LOP3.LUT R164, R0.reuse, 0x20, RZ, 0x3c, !PT ;  /* 0x0000002000a47812 */ /* 0x040fe400078e3cff */
[C---:B------:R-:W-:Y:S01]  /*5ec0*/  LOP3.LUT R165, R0.reuse, 0x30, RZ, 0x3c, !PT ;  /* 0x0000003000a57812 */ /* 0x040fe200078e3cff */
[----:B------:R0:W-:Y:S01]  /*5ed0*/  STS.128 [R167+UR12], R168 ;  /* 0x000000a8a7007988 */ /* 0x0001e20008000c0c */
[----:B------:R-:W-:-:S03]  /*5ee0*/  LOP3.LUT R166, R0, 0x40, RZ, 0x3c, !PT ;  /* 0x0000004000a67812 */ /* 0x000fc600078e3cff */
[----:B------:R-:W-:Y:S04]  /*5ef0*/  STS.128 [R164+UR12], R172 ;  /* 0x000000aca4007988 */ /* 0x000fe80008000c0c */
[----:B------:R-:W-:Y:S04]  /*5f00*/  STS.128 [R165+UR12], R176 ;  /* 0x000000b0a5007988 */ /* 0x000fe80008000c0c */
[----:B------:R-:W-:Y:S01]  /*5f10*/  STS.128 [R166+UR12], R180 ;  /* 0x000000b4a6007988 */ /* 0x000fe20008000c0c */
[----:B0-----:R-:W-:-:S05]  /*5f20*/  LOP3.LUT R167, R0, 0x50, RZ, 0x3c, !PT ;  /* 0x0000005000a77812 */ /* 0x001fca00078e3cff */
[----:B------:R-:W-:Y:S04]  /*5f30*/  STS.128 [R167+UR12], R184 ;  /* 0x000000b8a7007988 */ /* 0x000fe80008000c0c */
[----:B------:R-:W-:Y:S04]  /*5f40*/  STS.128 [R252+UR12], R188 ;  /* 0x000000bcfc007988 */ /* 0x000fe80008000c0c */
[----:B------:R-:W-:Y:S01]  /*5f50*/  STS.128 [R3+UR12], R192 ;  /* 0x000000c003007988 */ /* 0x000fe20008000c0c */
[----:B------:R-:W-:Y:S06]  /*5f60*/  BAR.SYNC.DEFER_BLOCKING 0x0 ;  /* 0x0000000000007b1d */ /* 0x000fec0000010000 */
        /* <DEDUP_REMOVED lines=78> */
[----:B------:R0:W-:Y:S04]  /*6450*/  STS.128 [R0+UR12], R36 ;  /* 0x0000002400007988 */ /* 0x0001e80008000c0c */
[----:B0-----:R-:W2:Y:S04]  /*6460*/  LDL.LU R36, [R1+0x30] ;  /* 0x0000300001247983 */ /* 0x001ea80000300800 */
[----:B------:R-:W3:Y:S04]  /*6470*/  LDL.LU R37, [R1+0x2c] ;  /* 0x00002c0001257983 */ /* 0x000ee80000300800 */
[----:B------:R-:W4:Y:S04]  /*6480*/  LDL.LU R38, [R1+0x28] ;  /* 0x0000280001267983 */ /* 0x000f280000300800 */
[----:B------:R-:W5:Y:S04]  /*6490*/  LDL.LU R39, [R1+0x24] ;  /* 0x0000240001277983 */ /* 0x000f680000300800 */
[----:B------:R-:W5:Y:S04]  /*64a0*/  LDL.LU R0, [R1+0x20] ;  /* 0x0000200001007983 */ /* 0x000f680000300800 */
[----:B--2---:R0:W-:Y:S04]  /*64b0*/  STS.128 [R36+UR12], R40 ;  /* 0x0000002824007988 */ /* 0x0041e80008000c0c */
[----:B---3--:R-:W-:Y:S04]  /*64c0*/  STS.128 [R37+UR12], R44 ;  /* 0x0000002c25007988 */ /* 0x008fe80008000c0c */
[----:B----4-:R-:W-:Y:S04]  /*64d0*/  STS.128 [R38+UR12], R48 ;  /* 0x0000003026007988 */ /* 0x010fe80008000c0c */
[----:B-----5:R-:W-:Y:S04]  /*64e0*/  STS.128 [R39+UR12], R52 ;  /* 0x0000003427007988 */ /* 0x020fe80008000c0c */
[----:B------:R2:W-:Y:S01]  /*64f0*/  STS.128 [R0+UR12], R56 ;  /* 0x0000003800007988 */ /* 0x0005e20008000c0c */
[----:B0-----:R-:W0:Y:S03]  /*6500*/  S2R R42, SR_TID.X ;  /* 0x00000000002a7919 */ /* 0x001e260000002100 */
[----:B------:R3:W-:Y:S04]  /*6510*/  STS.128 [R252+UR12], R60 ;  /* 0x0000003cfc007988 */ /* 0x0007e80008000c0c */
[----:B------:R4:W-:Y:S01]  /*6520*/  STS.128 [R3+UR12], R64 ;  /* 0x0000004003007988 */ /* 0x0009e20008000c0c */
[----:B--2---:R-:W2:Y:S01]  /*6530*/  S2R R0, SR_TID.X ;  /* 0x0000000000007919 */ /* 0x004ea20000002100 */
[----:B------:R-:W-:Y:S01]  /*6540*/  BAR.SYNC.DEFER_BLOCKING 0x0 ;  /* 0x0000000000007b1d */ /* 0x000fe20000010000 */
[----:B0-----:R-:W-:-:S05]  /*6550*/  SHF.R.U32.HI R40, RZ, 0x5, R42 ;  /* 0x00000005ff287819 */ /* 0x001fca000001162a */
[----:B------:R-:W0:Y:S01]  /*6560*/  LDSM.16.M88.4 R36, [R2] ;  /* 0x000000000224783b */ /* 0x000e220000000200 */
[----:B--2---:R-:W-:Y:S02]  /*6570*/  LOP3.LUT R43, R0, 0x60, RZ, 0xc0, !PT ;  /* 0x00000060002b7812 */ /* 0x004fe400078ec0ff */
[----:B------:R-:W-:-:S03]  /*6580*/  LOP3.LUT R0, R42, 0x1f, RZ, 0xc0, !PT ;  /* 0x0000001f2a007812 */ /* 0x000fc600078ec0ff */
[----:B------:R-:W-:Y:S02]  /*6590*/  IMAD.SHL.U32 R43, R43, 0x8, RZ ;  /* 0x000000082b2b7824 */ /* 0x000fe400078e00ff */
[----:B---3--:R-:W-:Y:S01]  /*65a0*/  IMAD.SHL.U32 R252, R0, 0x4, RZ ;  /* 0x0000000400fc7824 */ /* 0x008fe200078e00ff */
[----:B------:R-:W-:Y:S01]  /*65b0*/  SGXT.U32 R0, R40, 0x2 ;  /* 0x000000022800781a */ /* 0x000fe20000000000 */
[----:B------:R-:W-:-:S03]  /*65c0*/  IMAD.SHL.U32 R43, R43, 0x4, RZ ;  /* 0x000000042b2b7824 */ /* 0x000fc600078e00ff */
[----:B----4-:R-:W-:Y:S02]  /*65d0*/  LOP3.LUT R3, R0, 0x4, RZ, 0xfc, !PT ;  /* 0x0000000400037812 */ /* 0x010fe400078efcff */
[----:B------:R-:W-:-:S03]  /*65e0*/  IADD3 R42, P0, P2, R252, UR8, R43 ;  /* 0x00000008fc2a7c10 */ /* 0x000fc6000fa1e02b */
[----:B------:R-:W-:Y:S01]  /*65f0*/  IMAD.SHL.U32 R3, R3, 0x100, RZ ;  /* 0x0000010003037824 */ /* 0x000fe200078e00ff */
[----:B------:R-:W-:Y:S01]  /*6600*/  IADD3.X R43, PT, PT, RZ, UR9, RZ, P0, P2 ;  /* 0x00000009ff2b7c10 */ /* 0x000fe200087e44ff */
[----:B------:R-:W2:Y:S01]  /*6610*/  LDCU.64 UR8, c[0x0][0x390] ;  /* 0x00007200ff0877ac */ /* 0x000ea20008000a00 */
[----:B------:R-:W-:Y:S02]  /*6620*/  LOP3.LUT R44, R0, 0x8, RZ, 0xfc, !PT ;  /* 0x00000008002c7812 */ /* 0x000fe400078efcff */
[C---:B------:R-:W-:Y:S01]  /*6630*/  LEA R41, P0, R3.reuse, UR4, 0x2 ;  /* 0x0000000403297c11 */ /* 0x040fe2000f8010ff */
[----:B-1----:R1:W-:Y:S03]  /*6640*/  STG.E desc[UR14][R42.64], R248 ;  /* 0x000000f82a007986 */ /* 0x0023e6000c10190e */
[----:B------:R-:W-:Y:S01]  /*6650*/  LEA.HI.X R3, R3, UR5, RZ, 0x2, P0 ;  /* 0x0000000503037c11 */ /* 0x000fe200080f14ff */
[----:B------:R-:W-:Y:S01]  /*6660*/  IMAD.SHL.U32 R44, R44, 0x100, RZ ;  /* 0x000001002c2c7824 */ /* 0x000fe200078e00ff */
[----:B------:R-:W-:Y:S01]  /*6670*/  IADD3 R40, P0, PT, R252, R41, RZ ;  /* 0x00000029fc287210 */ /* 0x000fe20007f1e0ff */
[----:B------:R-:W3:Y:S04]  /*6680*/  LDCU.64 UR4, c[0x0][0x390] ;  /* 0x00007200ff0477ac */ /* 0x000ee80008000a00 */
[----:B------:R-:W-:Y:S01]  /*6690*/  IMAD.X R41, RZ, RZ, R3, P0 ;  /* 0x000000ffff297224 */ /* 0x000fe200000e0603 */
[----:B------:R-:W-:Y:S01]  /*66a0*/  STG.E desc[UR14][R42.64+0x80], R240 ;  /* 0x000080f02a007986 */ /* 0x000fe2000c10190e */
[----:B--2---:R-:W-:-:S03]  /*66b0*/  LEA R49, P0, R44, UR8, 0x2 ;  /* 0x000000082c317c11 */ /* 0x004fc6000f8010ff */
[----:B------:R-:W-:Y:S01]  /*66c0*/  STG.E desc[UR14][R42.64+0x100], R160 ;  /* 0x000100a02a007986 */ /* 0x000fe2000c10190e */
[----:B------:R-:W-:Y:S01]  /*66d0*/  LEA.HI.X R3, R44, UR9, RZ, 0x2, P0 ;  /* 0x000000092c037c11 */ /* 0x000fe200080f14ff */
[----:B------:R-:W2:Y:S01]  /*66e0*/  LDCU.64 UR8, c[0x0][0x390] ;  /* 0x00007200ff0877ac */ /* 0x000ea20008000a00 */
[----:B------:R-:W-:Y:S01]  /*66f0*/  LOP3.LUT R44, R0, 0xc, RZ, 0xfc, !PT ;  /* 0x0000000c002c7812 */ /* 0x000fe200078efcff */
[----:B------:R-:W-:Y:S01]  /*6700*/  STG.E desc[UR14][R42.64+0x180], R192 ;  /* 0x000180c02a007986 */ /* 0x000fe2000c10190e */
[----:B------:R-:W-:-:S03]  /*6710*/  IADD3 R48, P0, PT, R252, R49, RZ ;  /* 0x00000031fc307210 */ /* 0x000fc60007f1e0ff */
[----:B------:R-:W-:Y:S01]  /*6720*/  IMAD.SHL.U32 R44, R44, 0x100, RZ ;  /* 0x000001002c2c7824 */ /* 0x000fe200078e00ff */
[----:B------:R-:W-:Y:S01]  /*6730*/  STG.E desc[UR14][R42.64+0x200], R96 ;  /* 0x000200602a007986 */ /* 0x000fe2000c10190e */
[----:B------:R-:W-:-:S03]  /*6740*/  IMAD.X R49, RZ, RZ, R3, P0 ;  /* 0x000000ffff317224 */ /* 0x000fc600000e0603 */
[----:B------:R-:W-:Y:S04]  /*6750*/  STG.E desc[UR14][R42.64+0x280], R128 ;  /* 0x000280802a007986 */ /* 0x000fe8000c10190e */
[----:B------:R4:W-:Y:S04]  /*6760*/  STG.E desc[UR14][R42.64+0x300], R4 ;  /* 0x000300042a007986 */ /* 0x0009e8000c10190e */
[----:B0-----:R3:W-:Y:S04]  /*6770*/  STG.E desc[UR14][R42.64+0x380], R36 ;  /* 0x000380242a007986 */ /* 0x0017e8000c10190e */
[----:B-1----:R-:W5:Y:S01]  /*6780*/  LDL.LU R248, [R1+0x1c] ;  /* 0x00001c0001f87983 */ /* 0x002f620000300800 */
[----:B----4-:R-:W-:-:S03]  /*6790*/  LOP3.LUT R4, R0, 0x10, RZ, 0xfc, !PT ;  /* 0x0000001000047812 */ /* 0x010fc600078efcff */
[----:B------:R2:W-:Y:S01]  /*67a0*/  STG.E desc[UR14][R40.64+0x380], R37 ;  /* 0x0003802528007986 */ /* 0x0005e2000c10190e */
[----:B---3--:R-:W-:Y:S01]  /*67b0*/  LEA R43, P0, R44, UR4, 0x2 ;  /* 0x000000042c2b7c11 */ /* 0x008fe2000f8010ff */
[----:B------:R-:W-:Y:S02]  /*67c0*/  IMAD.SHL.U32 R4, R4, 0x100, RZ ;  /* 0x0000010004047824 */ /* 0x000fe400078e00ff */
[----:B------:R0:W-:Y:S01]  /*67d0*/  STG.E desc[UR14][R40.64+0x300], R5 ;  /* 0x0003000528007986 */ /* 0x0001e2000c10190e */
[----:B------:R-:W-:Y:S01]  /*67e0*/  LEA.HI.X R3, R44, UR5, RZ, 0x2, P0 ;  /* 0x000000052c037c11 */ /* 0x000fe200080f14ff */
[----:B------:R-:W0:Y:S01]  /*67f0*/  LDCU.64 UR4, c[0x0][0x390] ;  /* 0x00007200ff0477ac */ /* 0x000e220008000a00 */
[----:B------:R-:W-:Y:S01]  /*6800*/  IADD3 R42, P0, PT, R252, R43, RZ ;  /* 0x0000002bfc2a7210 */ /* 0x000fe20007f1e0ff */
[----:B------:R-:W1:Y:S04]  /*6810*/  LDSM.16.M88.4 R44, [R2+0x100] ;  /* 0x00010000022c783b */ /* 0x000e680000000200 */
[----:B------:R-:W-:Y:S01]  /*6820*/  IMAD.X R43, RZ, RZ, R3, P0 ;  /* 0x000000ffff2b7224 */ /* 0x000fe200000e0603 */
[C---:B--2---:R-:W-:Y:S01]  /*6830*/  LEA R37, P0, R4.reuse, UR8, 0x2 ;  /* 0x0000000804257c11 */ /* 0x044fe2000f8010ff */
[----:B------:R-:W-:Y:S03]  /*6840*/  STG.E desc[UR14][R40.64], R249 ;  /* 0x000000f928007986 */ /* 0x000fe6000c10190e */
[----:B------:R-:W-:Y:S01]  /*6850*/  LEA.HI.X R3, R4, UR9, RZ, 0x2, P0 ;  /* 0x0000000904037c11 */ /* 0x000fe200080f14ff */
[----:B------:R-:W-:Y:S01]  /*6860*/  STG.E desc[UR14][R40.64+0x80], R241 ;  /* 0x000080f128007986 */ /* 0x000fe2000c10190e */
[----:B------:R-:W-:Y:S01]  /*6870*/  LOP3.LUT R4, R0, 0x14, RZ, 0xfc, !PT ;  /* 0x0000001400047812 */ /* 0x000fe200078efcff */
[----:B------:R-:W2:Y:S01]  /*6880*/  LDCU.64 UR8, c[0x0][0x390] ;  /* 0x00007200ff0877ac */ /* 0x000ea20008000a00 */
[----:B------:R-:W-:Y:S01]  /*6890*/  IADD3 R36, P0, PT, R252, R37, RZ ;  /* 0x00000025fc247210 */ /* 0x000fe20007f1e0ff */
[----:B------:R-:W-:Y:S02]  /*68a0*/  STG.E desc[UR14][R40.64+0x100], R161 ;  /* 0x000100a128007986 */ /* 0x000fe4000c10190e */
[----:B------:R-:W-:-:S02]  /*68b0*/  IMAD.SHL.U32 R4, R4, 0x100, RZ ;  /* 0x0000010004047824 */ /* 0x000fc400078e00ff */
[----:B------:R-:W-:Y:S01]  /*68c0*/  IMAD.X R37, RZ, RZ, R3, P0 ;  /* 0x000000ffff257224 */ /* 0x000fe200000e0603 */
[----:B------:R-:W-:Y:S02]  /*68d0*/  STG.E desc[UR14][R40.64+0x180], R193 ;  /* 0x000180c128007986 */ /* 0x000fe4000c10190e */
[C---:B0-----:R-:W-:Y:S02]  /*68e0*/  LEA R5, P0, R4.reuse, UR4, 0x2 ;  /* 0x0000000404057c11 */ /* 0x041fe4000f8010ff */
[----:B------:R-:W-:Y:S02]  /*68f0*/  STG.E desc[UR14][R40.64+0x200], R97 ;  /* 0x0002006128007986 */ /* 0x000fe4000c10190e */
[----:B------:R-:W-:Y:S01]  /*6900*/  LEA.HI.X R3, R4, UR5, RZ, 0x2, P0 ;  /* 0x0000000504037c11 */ /* 0x000fe200080f14ff */
[----:B------:R-:W0:Y:S01]  /*6910*/  LDCU.64 UR4, c[0x0][0x390] ;  /* 0x00007200ff0477ac */ /* 0x000e220008000a00 */
[----:B------:R-:W-:Y:S01]  /*6920*/  STG.E desc[UR14][R40.64+0x280], R129 ;  /* 0x0002808128007986 */ /* 0x000fe2000c10190e */
[----:B------:R-:W-:-:S03]  /*6930*/  IADD3 R4, P0, PT, R252, R5, RZ ;  /* 0x00000005fc047210 */ /* 0x000fc60007f1e0ff */
[----:B------:R3:W-:Y:S02]  /*6940*/  STG.E desc[UR14][R48.64+0x300], R6 ;  /* 0x0003000630007986 */ /* 0x0007e4000c10190e */
[----:B------:R-:W-:Y:S01]  /*6950*/  IMAD.X R5, RZ, RZ, R3, P0 ;  /* 0x000000ffff057224 */ /* 0x000fe200000e0603 */
[C---:B------:R-:W-:Y:S01]  /*6960*/  LOP3.LUT R3, R0.reuse, 0x18, RZ, 0xfc, !PT ;  /* 0x0000001800037812 */ /* 0x040fe200078efcff */
[----:B------:R-:W-:Y:S01]  /*6970*/  STG.E desc[UR14][R48.64], R250 ;  /* 0x000000fa30007986 */ /* 0x000fe2000c10190e */
[----:B---3--:R-:W-:-:S03]  /*6980*/  LOP3.LUT R6, R0, 0x1c, RZ, 0xfc, !PT ;  /* 0x0000001c00067812 */ /* 0x008fc600078efcff */
[----:B------:R-:W-:Y:S02]  /*6990*/  STG.E desc[UR14][R48.64+0x80], R242 ;  /* 0x000080f230007986 */ /* 0x000fe4000c10190e */
[----:B------:R-:W-:Y:S02]  /*69a0*/  IMAD.SHL.U32 R6, R6, 0x100, RZ ;  /* 0x0000010006067824 */ /* 0x000fe400078e00ff */
[----:B------:R-:W-:Y:S04]  /*69b0*/  STG.E desc[UR14][R48.64+0x100], R162 ;  /* 0x000100a230007986 */ /* 0x000fe8000c10190e */
[----:B------:R-:W-:Y:S01]  /*69c0*/  STG.E desc[UR14][R48.64+0x180], R194 ;  /* 0x000180c230007986 */ /* 0x000fe2000c10190e */
[----:B0-----:R-:W-:-:S03]  /*69d0*/  LEA R241, P2, R6, UR4, 0x2 ;  /* 0x0000000406f17c11 */ /* 0x001fc6000f8410ff */
[----:B------:R-:W-:Y:S04]  /*69e0*/  STG.E desc[UR14][R48.64+0x200], R98 ;  /* 0x0002006230007986 */ /* 0x000fe8000c10190e */
[----:B------:R-:W-:Y:S04]  /*69f0*/  STG.E desc[UR14][R48.64+0x280], R130 ;  /* 0x0002808230007986 */ /* 0x000fe8000c10190e */
[----:B------:R-:W-:Y:S01]  /*6a00*/  STG.E desc[UR14][R48.64+0x380], R38 ;  /* 0x0003802630007986 */ /* 0x000fe2000c10190e */
[----:B------:R-:W-:-:S03]  /*6a10*/  IMAD.SHL.U32 R3, R3, 0x100, RZ ;  /* 0x0000010003037824 */ /* 0x000fc600078e00ff */
[----:B------:R0:W-:Y:S04]  /*6a20*/  STG.E desc[UR14][R42.64+0x300], R7 ;  /* 0x000300072a007986 */ /* 0x0001e8000c10190e */
[----:B------:R-:W-:Y:S04]  /*6a30*/  STG.E desc[UR14][R42.64], R251 ;  /* 0x000000fb2a007986 */ /* 0x000fe8000c10190e */
[----:B------:R-:W-:Y:S01]  /*6a40*/  STG.E desc[UR14][R42.64+0x80], R243 ;  /* 0x000080f32a007986 */ /* 0x000fe2000c10190e */
[----:B0-----:R-:W-:-:S03]  /*6a50*/  LOP3.LUT R7, R0, 0x20, RZ, 0xfc, !PT ;  /* 0x0000002000077812 */ /* 0x001fc600078efcff */
[----:B------:R-:W-:Y:S01]  /*6a60*/  STG.E desc[UR14][R42.64+0x100], R163 ;  /* 0x000100a32a007986 */ /* 0x000fe2000c10190e */
[----:B------:R-:W-:Y:S01]  /*6a70*/  LEA.HI.X R38, R6, UR5, RZ, 0x2, P2 ;  /* 0x0000000506267c11 */ /* 0x000fe200090f14ff */
[----:B------:R-:W0:Y:S02]  /*6a80*/  LDCU.64 UR4, c[0x0][0x390] ;  /* 0x00007200ff0477ac */ /* 0x000e240008000a00 */
[----:B------:R2:W-:Y:S01]  /*6a90*/  STG.E desc[UR14][R42.64+0x180], R195 ;  /* 0x000180c32a007986 */ /* 0x0005e2000c10190e */
[----:B------:R-:W-:Y:S01]  /*6aa0*/  IMAD.SHL.U32 R7, R7, 0x100, RZ ;  /* 0x0000010007077824 */ /* 0x000fe200078e00ff */
[----:B------:R-:W-:Y:S02]  /*6ab0*/  LOP3.LUT R6, R0, 0x28, RZ, 0xfc, !PT ;  /* 0x0000002800067812 */ /* 0x000fe400078efcff */
[----:B------:R-:W-:Y:S04]  /*6ac0*/  STG.E desc[UR14][R42.64+0x200], R99 ;  /* 0x000200632a007986 */ /* 0x000fe8000c10190e */
[----:B------:R-:W-:Y:S04]  /*6ad0*/  STG.E desc[UR14][R42.64+0x280], R131 ;  /* 0x000280832a007986 */ /* 0x000fe8000c10190e */
[----:B------:R-:W-:Y:S01]  /*6ae0*/  STG.E desc[UR14][R42.64+0x380], R39 ;  /* 0x000380272a007986 */ /* 0x000fe2000c10190e */
[----:B--2---:R-:W-:-:S03]  /*6af0*/  LEA R195, P0, R3, UR8, 0x2 ;  /* 0x0000000803c37c11 */ /* 0x004fc6000f8010ff */
[----:B------:R2:W-:Y:S01]  /*6b00*/  STG.E desc[UR14][R36.64+0x300], R8 ;  /* 0x0003000824007986 */ /* 0x0005e2000c10190e */
[----:B------:R-:W-:-:S03]  /*6b10*/  IMAD.SHL.U32 R6, R6, 0x100, RZ ;  /* 0x0000010006067824 */ /* 0x000fc600078e00ff */
[----:B------:R-:W-:Y:S04]  /*6b20*/  STG.E desc[UR14][R36.64], R244 ;  /* 0x000000f424007986 */ /* 0x000fe8000c10190e */
[----:B------:R-:W-:Y:S01]  /*6b30*/  STG.E desc[UR14][R36.64+0x80], R236 ;  /* 0x000080ec24007986 */ /* 0x000fe2000c10190e */
[----:B--2---:R-:W-:-:S03]  /*6b40*/  LOP3.LUT R8, R0, 0x2c, RZ, 0xfc, !PT ;  /* 0x0000002c00087812 */ /* 0x004fc600078efcff */
[----:B------:R-:W-:Y:S04]  /*6b50*/  STG.E desc[UR14][R36.64+0x100], R156 ;  /* 0x0001009c24007986 */ /* 0x000fe8000c10190e */
[----:B------:R-:W-:Y:S01]  /*6b60*/  STG.E desc[UR14][R36.64+0x180], R168 ;  /* 0x000180a824007986 */ /* 0x000fe2000c10190e */
[----:B------:R-:W-:-:S03]  /*6b70*/  IMAD.SHL.U32 R8, R8, 0x100, RZ ;  /* 0x0000010008087824 */ /* 0x000fc600078e00ff */
[----:B------:R-:W-:Y:S04]  /*6b80*/  STG.E desc[UR14][R36.64+0x200], R92 ;  /* 0x0002005c24007986 */ /* 0x000fe8000c10190e */
[----:B------:R-:W-:Y:S04]  /*6b90*/  STG.E desc[UR14][R36.64+0x280], R124 ;  /* 0x0002807c24007986 */ /* 0x000fe8000c10190e */
[----:B-1----:R1:W-:Y:S04]  /*6ba0*/  STG.E desc[UR14][R36.64+0x380], R44 ;  /* 0x0003802c24007986 */ /* 0x0023e8000c10190e */
[----:B------:R2:W-:Y:S01]  /*6bb0*/  STG.E desc[UR14][R4.64+0x80], R237 ;  /* 0x000080ed04007986 */ /* 0x0005e2000c10190e */
[----:B------:R-:W-:-:S03]  /*6bc0*/  LEA R66, P2, R6, UR18, 0x2 ;  /* 0x0000001206427c11 */ /* 0x000fc6000f8410ff */
[----:B------:R-:W3:Y:S01]  /*6bd0*/  LDL.LU R250, [R1+0x8] ;  /* 0x0000080001fa7983 */ /* 0x000ee20000300800 */
[----:B-1----:R-:W-:Y:S01]  /*6be0*/  LEA.HI.X R36, R3, UR9, RZ, 0x2, P0 ;  /* 0x0000000903247c11 */ /* 0x002fe200080f14ff */
[----:B------:R-:W1:Y:S01]  /*6bf0*/  LDCU.64 UR8, c[0x0][0x390] ;  /* 0x00007200ff0877ac */ /* 0x000e620008000a00 */
[----:B------:R-:W-:Y:S01]  /*6c00*/  LOP3.LUT R3, R0, 0x24, RZ, 0xfc, !PT ;  /* 0x0000002400037812 */ /* 0x000fe200078efcff */
[----:B------:R-:W4:Y:S01]  /*6c10*/  LDL.LU R242, [R1+0x4] ;  /* 0x0000040001f27983 */ /* 0x000f220000300800 */
[----:B--2---:R-:W-:-:S03]  /*6c20*/  LEA R237, P3, R7, UR10, 0x2 ;  /* 0x0000000a07ed7c11 */ /* 0x004fc6000f8610ff */
[----:B------:R-:W-:Y:S01]  /*6c30*/  IMAD.SHL.U32 R3, R3, 0x100, RZ ;  /* 0x0000010003037824 */ /* 0x000fe200078e00ff */
[----:B------:R-:W-:Y:S01]  /*6c40*/  LEA.HI.X R7, R7, UR11, RZ, 0x2, P3 ;  /* 0x0000000b07077c11 */ /* 0x000fe200098f14ff */
[----:B------:R-:W2:Y:S01]  /*6c50*/  LDCU.64 UR10, c[0x0][0x390] ;  /* 0x00007200ff0a77ac */ /* 0x000ea20008000a00 */
[----:B------:R-:W-:Y:S01]  /*6c60*/  LEA R40, P3, R8, UR20, 0x2 ;  /* 0x0000001408287c11 */ /* 0x000fe2000f8610ff */
[----:B------:R-:W3:Y:S01]  /*6c70*/  LDL.LU R244, [R1] ;  /* 0x0000000001f47983 */ /* 0x000ee20000300800 */
[----:B------:R-:W-:Y:S01]  /*6c80*/  LEA.HI.X R39, R6, UR19, RZ, 0x2, P2 ;  /* 0x0000001306277c11 */ /* 0x000fe200090f14ff */
[----:B------:R-:W2:Y:S01]  /*6c90*/  LDCU.64 UR18, c[0x0][0x390] ;  /* 0x00007200ff1277ac */ /* 0x000ea20008000a00 */
[----:B------:R-:W-:Y:S01]  /*6ca0*/  LEA.HI.X R41, R8, UR21, RZ, 0x2, P3 ;  /* 0x0000001508297c11 */ /* 0x000fe200098f14ff */
[----:B------:R-:W3:Y:S01]  /*6cb0*/  LDL.LU R168, [R1+0x18] ;  /* 0x0000180001a87983 */ /* 0x000ee20000300800 */
[C---:B------:R-:W-:Y:S01]  /*6cc0*/  LOP3.LUT R6, R0.reuse, 0x34, RZ, 0xfc, !PT ;  /* 0x0000003400067812 */ /* 0x040fe200078efcff */
[----:B------:R-:W2:Y:S01]  /*6cd0*/  LDCU.64 UR20, c[0x0][0x390] ;  /* 0x00007200ff1477ac */ /* 0x000ea20008000a00 */
[----:B------:R-:W-:Y:S01]  /*6ce0*/  LOP3.LUT R8, R0, 0x38, RZ, 0xfc, !PT ;  /* 0x0000003800087812 */ /* 0x000fe200078efcff */
[----:B------:R2:W-:Y:S01]  /*6cf0*/  STG.E desc[UR14][R4.64], R245 ;  /* 0x000000f504007986 */ /* 0x0005e2000c10190e */
[C---:B------:R-:W-:Y:S01]  /*6d00*/  LEA R96, P0, R3.reuse, UR16, 0x2 ;  /* 0x0000001003607c11 */ /* 0x040fe2000f8010ff */
[----:B------:R-:W-:Y:S01]  /*6d10*/  IMAD.SHL.U32 R6, R6, 0x100, RZ ;  /* 0x0000010006067824 */ /* 0x000fe200078e00ff */
[----:B------:R-:W-:Y:S01]  /*6d20*/  LOP3.LUT R44, R0, 0x48, RZ, 0xfc, !PT ;  /* 0x00000048002c7812 */ /* 0x000fe200078efcff */
[----:B------:R-:W-:Y:S01]  /*6d30*/  IMAD.SHL.U32 R8, R8, 0x100, RZ ;  /* 0x0000010008087824 */ /* 0x000fe200078e00ff */
[----:B------:R-:W-:Y:S01]  /*6d40*/  LEA.HI.X R37, R3, UR17, RZ, 0x2, P0 ;  /* 0x0000001103257c11 */ /* 0x000fe200080f14ff */
[----:B------:R-:W2:Y:S01]  /*6d50*/  LDCU.64 UR16, c[0x0][0x390] ;  /* 0x00007200ff1077ac */ /* 0x000ea20008000a00 */
[----:B------:R-:W-:Y:S01]  /*6d60*/  LOP3.LUT R3, R0, 0x30, RZ, 0xfc, !PT ;  /* 0x0000003000037812 */ /* 0x000fe200078efcff */
[----:B------:R-:W-:Y:S01]  /*6d70*/  IMAD.SHL.U32 R44, R44, 0x100, RZ ;  /* 0x000001002c2c7824 */ /* 0x000fe200078e00ff */
[----:B0-----:R-:W-:-:S02]  /*6d80*/  LEA R48, P2, R6, UR4, 0x2 ;  /* 0x0000000406307c11 */ /* 0x001fc4000f8410ff */
[----:B-1----:R-:W-:Y:S01]  /*6d90*/  LEA R50, P3, R8, UR8, 0x2 ;  /* 0x0000000808327c11 */ /* 0x002fe2000f8610ff */
[----:B------:R-:W-:Y:S01]  /*6da0*/  IMAD.SHL.U32 R3, R3, 0x100, RZ ;  /* 0x0000010003037824 */ /* 0x000fe200078e00ff */
[----:B------:R-:W-:Y:S01]  /*6db0*/  LEA.HI.X R49, R6, UR5, RZ, 0x2, P2 ;  /* 0x0000000506317c11 */ /* 0x000fe200090f14ff */
[----:B------:R-:W0:Y:S01]  /*6dc0*/  LDCU.64 UR4, c[0x0][0x390] ;  /* 0x00007200ff0477ac */ /* 0x000e220008000a00 */
[----:B------:R-:W-:Y:S02]  /*6dd0*/  LEA.HI.X R51, R8, UR9, RZ, 0x2, P3 ;  /* 0x0000000908337c11 */ /* 0x000fe400098f14ff */
[C---:B------:R-:W-:Y:S01]  /*6de0*/  LOP3.LUT R6, R0.reuse, 0x40, RZ, 0xfc, !PT ;  /* 0x0000004000067812 */ /* 0x040fe200078efcff */
[----:B------:R-:W1:Y:S01]  /*6df0*/  LDCU.64 UR8, c[0x0][0x390] ;  /* 0x00007200ff0877ac */ /* 0x000e620008000a00 */
[----:B------:R-:W-:Y:S02]  /*6e00*/  LOP3.LUT R8, R0, 0x44, RZ, 0xfc, !PT ;  /* 0x0000004400087812 */ /* 0x000fe400078efcff */
[C---:B------:R-:W-:Y:S01]  /*6e10*/  LEA R42, P0, R3.reuse, UR22, 0x2 ;  /* 0x00000016032a7c11 */ /* 0x040fe2000f8010ff */
[----:B------:R-:W-:Y:S01]  /*6e20*/  IMAD.SHL.U32 R6, R6, 0x100, RZ ;  /* 0x0000010006067824 */ /* 0x000fe200078e00ff */
[----:B--2---:R-:W-:Y:S01]  /*6e30*/  LEA R58, P4, R44, UR18, 0x2 ;  /* 0x000000122c3a7c11 */ /* 0x004fe2000f8810ff */
[----:B------:R-:W-:Y:S01]  /*6e40*/  IMAD.SHL.U32 R8, R8, 0x100, RZ ;  /* 0x0000010008087824 */ /* 0x000fe200078e00ff */
[----:B------:R-:W-:Y:S01]  /*6e50*/  LEA.HI.X R43, R3, UR23, RZ, 0x2, P0 ;  /* 0x00000017032b7c11 */ /* 0x000fe200080f14ff */
[----:B------:R-:W2:Y:S01]  /*6e60*/  LDCU.64 UR22, c[0x0][0x390] ;  /* 0x00007200ff1677ac */ /* 0x000ea20008000a00 */
[----:B------:R-:W-:-:S02]  /*6e70*/  LOP3.LUT R3, R0, 0x3c, RZ, 0xfc, !PT ;  /* 0x0000003c00037812 */ /* 0x000fc400078efcff */
[----:B------:R-:W-:Y:S02]  /*6e80*/  LEA R54, P2, R6, UR24, 0x2 ;  /* 0x0000001806367c11 */ /* 0x000fe4000f8410ff */
[----:B------:R-:W-:Y:S01]  /*6e90*/  LEA R56, P3, R8, UR16, 0x2 ;  /* 0x0000001008387c11 */ /* 0x000fe2000f8610ff */
[----:B------:R-:W-:Y:S01]  /*6ea0*/  IMAD.SHL.U32 R3, R3, 0x100, RZ ;  /* 0x0000010003037824 */ /* 0x000fe200078e00ff */
[----:B------:R-:W-:Y:S02]  /*6eb0*/  LEA.HI.X R55, R6, UR25, RZ, 0x2, P2 ;  /* 0x0000001906377c11 */ /* 0x000fe400090f14ff */
[----:B------:R-:W-:Y:S01]  /*6ec0*/  LEA.HI.X R57, R8, UR17, RZ, 0x2, P3 ;  /* 0x0000001108397c11 */ /* 0x000fe200098f14ff */
[----:B------:R-:W1:Y:S01]  /*6ed0*/  LDCU.64 UR16, c[0x0][0x390] ;  /* 0x00007200ff1077ac */ /* 0x000e620008000a00 */
[C---:B------:R-:W-:Y:S02]  /*6ee0*/  LOP3.LUT R6, R0.reuse, 0x50, RZ, 0xfc, !PT ;  /* 0x0000005000067812 */ /* 0x040fe400078efcff */
[----:B------:R-:W-:-:S02]  /*6ef0*/  LOP3.LUT R8, R0, 0x54, RZ, 0xfc, !PT ;  /* 0x0000005400087812 */ /* 0x000fc400078efcff */
[C---:B------:R-:W-:Y:S01]  /*6f00*/  LEA R52, P0, R3.reuse, UR10, 0x2 ;  /* 0x0000000a03347c11 */ /* 0x040fe2000f8010ff */
[----:B------:R-:W-:Y:S01]  /*6f10*/  IMAD.SHL.U32 R6, R6, 0x100, RZ ;  /* 0x0000010006067824 */ /* 0x000fe200078e00ff */
[----:B------:R-:W-:Y:S01]  /*6f20*/  LEA.HI.X R59, R44, UR19, RZ, 0x2, P4 ;  /* 0x000000132c3b7c11 */ /* 0x000fe2000a0f14ff */
[----:B------:R-:W-:Y:S01]  /*6f30*/  IMAD.SHL.U32 R8, R8, 0x100, RZ ;  /* 0x0000010008087824 */ /* 0x000fe200078e00ff */
[----:B------:R-:W-:Y:S01]  /*6f40*/  LEA.HI.X R53, R3, UR11, RZ, 0x2, P0 ;  /* 0x0000000b03357c11 */ /* 0x000fe200080f14ff */
[----:B------:R-:W1:Y:S01]  /*6f50*/  LDCU.64 UR10, c[0x0][0x390] ;  /* 0x00007200ff0a77ac */ /* 0x000e620008000a00 */
[----:B------:R-:W-:Y:S02]  /*6f60*/  LOP3.LUT R3, R0, 0x4c, RZ, 0xfc, !PT ;  /* 0x0000004c00037812 */ /* 0x000fe400078efcff */
[----:B------:R-:W-:Y:S01]  /*6f70*/  LEA R251, P2, R6, UR26, 0x2 ;  /* 0x0000001a06fb7c11 */ /* 0x000fe2000f8410ff */
[----:B------:R-:W2:Y:S01]  /*6f80*/  LDCU.64 UR18, c[0x0][0x390] ;  /* 0x00007200ff1277ac */ /* 0x000ea20008000a00 */
[----:B0-----:R-:W-:Y:S01]  /*6f90*/  LEA R249, P3, R8, UR4, 0x2 ;  /* 0x0000000408f97c11 */ /* 0x001fe2000f8610ff */
[----:B------:R-:W-:Y:S01]  /*6fa0*/  IMAD.SHL.U32 R3, R3, 0x100, RZ ;  /* 0x0000010003037824 */ /* 0x000fe200078e00ff */
[----:B------:R-:W-:-:S02]  /*6fb0*/  LEA.HI.X R67, R6, UR27, RZ, 0x2, P2 ;  /* 0x0000001b06437c11 */ /* 0x000fc400090f14ff */
[----:B------:R-:W-:Y:S01]  /*6fc0*/  LEA.HI.X R97, R8, UR5, RZ, 0x2, P3 ;  /* 0x0000000508617c11 */ /* 0x000fe200098f14ff */
[----:B------:R-:W0:Y:S01]  /*6fd0*/  LDCU.64 UR4, c[0x0][0x390] ;  /* 0x00007200ff0477ac */ /* 0x000e220008000a00 */
[C---:B------:R-:W-:Y:S02]  /*6fe0*/  LOP3.LUT R6, R0.reuse, 0x5c, RZ, 0xfc, !PT ;  /* 0x0000005c00067812 */ /* 0x040fe400078efcff */
[----:B------:R-:W-:Y:S02]  /*6ff0*/  LOP3.LUT R8, R0, 0x60, RZ, 0xfc, !PT ;  /* 0x0000006000087812 */ /* 0x000fe400078efcff */
[C---:B------:R-:W-:Y:S01]  /*7000*/  LEA R64, P0, R3.reuse, UR20, 0x2 ;  /* 0x0000001403407c11 */ /* 0x040fe2000f8010ff */
[----:B------:R-:W-:Y:S01]  /*7010*/  IMAD.SHL.U32 R6, R6, 0x100, RZ ;  /* 0x0000010006067824 */ /* 0x000fe200078e00ff */
[----:B------:R-:W-:Y:S01]  /*7020*/  LOP3.LUT R44, R0, 0x70, RZ, 0xfc, !PT ;  /* 0x00000070002c7812 */ /* 0x000fe200078efcff */
[----:B------:R-:W-:Y:S01]  /*7030*/  IMAD.SHL.U32 R8, R8, 0x100, RZ ;  /* 0x0000010008087824 */ /* 0x000fe200078e00ff */
[----:B------:R-:W-:Y:S01]  /*7040*/  LEA.HI.X R65, R3, UR21, RZ, 0x2, P0 ;  /* 0x0000001503417c11 */ /* 0x000fe200080f14ff */
[----:B------:R-:W0:Y:S01]  /*7050*/  LDCU.64 UR20, c[0x0][0x390] ;  /* 0x00007200ff1477ac */ /* 0x000e220008000a00 */
[----:B-1----:R-:W-:Y:S01]  /*7060*/  LEA R129, P2, R6, UR10, 0x2 ;  /* 0x0000000a06817c11 */ /* 0x002fe2000f8410ff */
[----:B------:R-:W-:Y:S01]  /*7070*/  IMAD.SHL.U32 R98, R44, 0x100, RZ ;  /* 0x000001002c627824 */ /* 0x000fe200078e00ff */
[----:B------:R-:W-:-:S02]  /*7080*/  LEA R131, P3, R8, UR16, 0x2 ;  /* 0x0000001008837c11 */ /* 0x000fc4000f8610ff */
[----:B------:R-:W-:Y:S02]  /*7090*/  LEA.HI.X R92, R6, UR11, RZ, 0x2, P2 ;  /* 0x0000000b065c7c11 */ /* 0x000fe400090f14ff */
[----:B------:R-:W-:Y:S01]  /*70a0*/  IADD3 R240, P6, PT, R252, R241, RZ ;  /* 0x000000f1fcf07210 */ /* 0x000fe20007fde0ff */
[----:B------:R-:W-:Y:S01]  /*70b0*/  STG.E desc[UR14][R4.64+0x100], R157 ;  /* 0x0001009d04007986 */ /* 0x000fe2000c10190e */
[----:B------:R-:W-:Y:S01]  /*70c0*/  LEA.HI.X R62, R8, UR17, RZ, 0x2, P3 ;  /* 0x00000011083e7c11 */ /* 0x000fe200098f14ff */
[----:B------:R-:W1:Y:S01]  /*70d0*/  LDCU.64 UR10, c[0x0][0x390] ;  /* 0x00007200ff0a77ac */ /* 0x000e620008000a00 */
[C---:B------:R-:W-:Y:S01]  /*70e0*/  LOP3.LUT R6, R0.reuse, 0x68, RZ, 0xfc, !PT ;  /* 0x0000006800067812 */ /* 0x040fe200078efcff */
[----:B------:R-:W-:Y:S01]  /*70f0*/  IMAD.X R241, RZ, RZ, R38, P6 ;  /* 0x000000fffff17224 */ /* 0x000fe200030e0626 */
[----:B------:R-:W-:Y:S02]  /*7100*/  LOP3.LUT R8, R0, 0x6c, RZ, 0xfc, !PT ;  /* 0x0000006c00087812 */ /* 0x000fe400078efcff */
[----:B------:R-:W-:Y:S01]  /*7110*/  IADD3 R236, P4, PT, R252, R195, RZ ;  /* 0x000000c3fcec7210 */ /* 0x000fe20007f9e0ff */
[----:B------:R-:W-:Y:S01]  /*7120*/  IMAD.SHL.U32 R6, R6, 0x100, RZ ;  /* 0x0000010006067824 */ /* 0x000fe200078e00ff */
[----:B------:R-:W-:Y:S01]  /*7130*/  LOP3.LUT R3, R0, 0x58, RZ, 0xfc, !PT ;  /* 0x0000005800037812 */ /* 0x000fe200078efcff */
[----:B------:R-:W-:Y:S01]  /*7140*/  IMAD.SHL.U32 R8, R8, 0x100, RZ ;  /* 0x0000010008087824 */ /* 0x000fe200078e00ff */
[----:B------:R-:W-:-:S02]  /*7150*/  IADD3 R40, P6, PT, R252, R40, RZ ;  /* 0x00000028fc287210 */ /* 0x000fc40007fde0ff */
[----:B0-----:R-:W-:Y:S01]  /*7160*/  LEA R163, P2, R6, UR4, 0x2 ;  /* 0x0000000406a37c11 */ /* 0x001fe2000f8410ff */
[----:B------:R-:W-:Y:S01]  /*7170*/  IMAD.SHL.U32 R3, R3, 0x100, RZ ;  /* 0x0000010003037824 */ /* 0x000fe200078e00ff */
[----:B------:R-:W-:Y:S01]  /*7180*/  LEA R193, P3, R8, UR20, 0x2 ;  /* 0x0000001408c17c11 */ /* 0x000fe2000f8610ff */
[----:B------:R-:W-:Y:S01]  /*7190*/  STG.E desc[UR14][R4.64+0x180], R169 ;  /* 0x000180a904007986 */ /* 0x000fe2000c10190e */
[----:B------:R-:W-:Y:S01]  /*71a0*/  LEA.HI.X R60, R6, UR5, RZ, 0x2, P2 ;  /* 0x00000005063c7c11 */ /* 0x000fe200090f14ff */
[----:B------:R-:W-:Y:S01]  /*71b0*/  IMAD.X R41, RZ, RZ, R41, P6 ;  /* 0x000000ffff297224 */ /* 0x000fe200030e0629 */
[----:B------:R-:W-:Y:S01]  /*71c0*/  LEA.HI.X R44, R8, UR21, RZ, 0x2, P3 ;  /* 0x00000015082c7c11 */ /* 0x000fe200098f14ff */
[----:B------:R-:W-:Y:S01]  /*71d0*/  STG.E desc[UR14][R4.64+0x200], R93 ;  /* 0x0002005d04007986 */ /* 0x000fe2000c10190e */
[C---:B------:R-:W-:Y:S01]  /*71e0*/  IADD3 R6, P3, PT, R252.reuse, R237, RZ ;  /* 0x000000edfc067210 */ /* 0x040fe20007f7e0ff */
[----:B------:R-:W-:Y:S01]  /*71f0*/  IMAD.X R237, RZ, RZ, R36, P4 ;  /* 0x000000ffffed7224 */ /* 0x000fe200020e0624 */
[C---:B------:R-:W-:Y:S01]  /*7200*/  IADD3 R36, P5, PT, R252.reuse, R96, RZ ;  /* 0x00000060fc247210 */ /* 0x040fe20007fbe0ff */
[----:B------:R-:W-:Y:S01]  /*7210*/  STG.E desc[UR14][R4.64+0x280], R125 ;  /* 0x0002807d04007986 */ /* 0x000fe2000c10190e */
[C---:B------:R-:W-:Y:S01]  /*7220*/  IADD3 R38, P4, PT, R252.reuse, R66, RZ ;  /* 0x00000042fc267210 */ /* 0x040fe20007f9e0ff */
[----:B------:R-:W-:Y:S01]  /*7230*/  IMAD.X R7, RZ, RZ, R7, P3 ;  /* 0x000000ffff077224 */ /* 0x000fe200018e0607 */
[C---:B------:R-:W-:Y:S01]  /*7240*/  IADD3 R42, P3, PT, R252.reuse, R42, RZ ;  /* 0x0000002afc2a7210 */ /* 0x040fe20007f7e0ff */
[----:B------:R-:W-:Y:S01]  /*7250*/  IMAD.X R37, RZ, RZ, R37, P5 ;  /* 0x000000ffff257224 */ /* 0x000fe200028e0625 */
[C---:B------:R-:W-:Y:S01]  /*7260*/  IADD3 R48, P5, PT, R252.reuse, R48, RZ ;  /* 0x00000030fc307210 */ /* 0x040fe20007fbe0ff */
[----:B------:R-:W-:Y:S01]  /*7270*/  IMAD.X R39, RZ, RZ, R39, P4 ;  /* 0x000000ffff277224 */ /* 0x000fe200020e0627 */
[C---:B------:R-:W-:Y:S01]  /*7280*/  LEA R245, P0, R3.reuse, UR8, 0x2 ;  /* 0x0000000803f57c11 */ /* 0x040fe2000f8010ff */
[----:B------:R-:W-:Y:S01]  /*7290*/  IMAD.X R43, RZ, RZ, R43, P3 ;  /* 0x000000ffff2b7224 */ /* 0x000fe200018e062b */
[C---:B------:R-:W-:Y:S01]  /*72a0*/  IADD3 R54, P3, PT, R252.reuse, R54, RZ ;  /* 0x00000036fc367210 */ /* 0x040fe20007f7e0ff */
[----:B------:R-:W-:Y:S01]  /*72b0*/  IMAD.X R49, RZ, RZ, R49, P5 ;  /* 0x000000ffff317224 */ /* 0x000fe200028e0631 */
[C---:B------:R-:W-:Y:S01]  /*72c0*/  IADD3 R56, P5, PT, R252.reuse, R56, RZ ;  /* 0x00000038fc387210 */ /* 0x040fe20007fbe0ff */
[----:B------:R-:W-:Y:S01]  /*72d0*/  STG.E desc[UR14][R4.64+0x300], R9 ;  /* 0x0003000904007986 */ /* 0x000fe2000c10190e */
[----:B------:R-:W-:Y:S01]  /*72e0*/  LEA.HI.X R99, R3, UR9, RZ, 0x2, P0 ;  /* 0x0000000903637c11 */ /* 0x000fe200080f14ff */
[----:B------:R-:W-:Y:S01]  /*72f0*/  IMAD.X R55, RZ, RZ, R55, P3 ;  /* 0x000000ffff377224 */ /* 0x000fe200018e0637 */
[C---:B------:R-:W-:Y:S01]  /*7300*/  IADD3 R66, P3, PT, R252.reuse, R251, RZ ;  /* 0x000000fbfc427210 */ /* 0x040fe20007f7e0ff */
[----:B------:R-:W-:Y:S01]  /*7310*/  IMAD.X R57, RZ, RZ, R57, P5 ;  /* 0x000000ffff397224 */ /* 0x000fe200028e0639 */
[----:B------:R-:W3:Y:S01]  /*7320*/  LDL.LU R251, [R1+0x14] ;  /* 0x0000140001fb7983 */ /* 0x000ee20000300800 */
[----:B------:R-:W-:Y:S01]  /*7330*/  IADD3 R96, P5, PT, R252, R249, RZ ;  /* 0x000000f9fc607210 */ /* 0x000fe20007fbe0ff */
[----:B------:R-:W0:Y:S01]  /*7340*/  LDCU.64 UR8, c[0x0][0x390] ;  /* 0x00007200ff0877ac */ /* 0x000e220008000a00 */
[----:B------:R-:W-:Y:S01]  /*7350*/  LOP3.LUT R3, R0, 0x64, RZ, 0xfc, !PT ;  /* 0x0000006400037812 */ /* 0x000fe200078efcff */
[----:B------:R-:W3:Y:S01]  /*7360*/  LDL.LU R249, [R1+0x10] ;  /* 0x0000100001f97983 */ /* 0x000ee20000300800 */
[C---:B------:R-:W-:Y:S01]  /*7370*/  IADD3 R50, P4, PT, R252.reuse, R50, RZ ;  /* 0x00000032fc327210 */ /* 0x040fe20007f9e0ff */
[----:B------:R-:W0:Y:S01]  /*7380*/  LDCU.64 UR4, c[0x0][0x390] ;  /* 0x00007200ff0477ac */ /* 0x000e220008000a00 */
[----:B------:R-:W-:Y:S01]  /*7390*/  IADD3 R52, P6, PT, R252, R52, RZ ;  /* 0x00000034fc347210 */ /* 0x000fe20007fde0ff */
[----:B------:R-:W-:Y:S01]  /*73a0*/  IMAD.SHL.U32 R3, R3, 0x100, RZ ;  /* 0x0000010003037824 */ /* 0x000fe200078e00ff */
[----:B------:R-:W-:Y:S01]  /*73b0*/  LOP3.LUT R156, R0, 0x74, RZ, 0xfc, !PT ;  /* 0x00000074009c7812 */ /* 0x000fe200078efcff */
[----:B------:R-:W-:Y:S01]  /*73c0*/  IMAD.X R51, RZ, RZ, R51, P4 ;  /* 0x000000ffff337224 */ /* 0x000fe200020e0633 */
[----:B------:R-:W-:Y:S01]  /*73d0*/  IADD3 R58, P4, PT, R252, R58, RZ ;  /* 0x0000003afc3a7210 */ /* 0x000fe20007f9e0ff */
[----:B------:R-:W-:Y:S01]  /*73e0*/  IMAD.X R67, RZ, RZ, R67, P3 ;  /* 0x000000ffff437224 */ /* 0x000fe200018e0643 */
[C---:B--2---:R-:W-:Y:S01]  /*73f0*/  LEA R161, P0, R3.reuse, UR18, 0x2 ;  /* 0x0000001203a17c11 */ /* 0x044fe2000f8010ff */
[----:B------:R-:W-:Y:S01]  /*7400*/  IMAD.X R97, RZ, RZ, R97, P5 ;  /* 0x000000ffff617224 */ /* 0x000fe200028e0661 */
[----:B------:R-:W-:Y:S01]  /*7410*/  STG.E desc[UR14][R4.64+0x380], R45 ;  /* 0x0003802d04007986 */ /* 0x000fe2000c10190e */
[----:B------:R-:W-:Y:S01]  /*7420*/  IMAD.X R53, RZ, RZ, R53, P6 ;  /* 0x000000ffff357224 */ /* 0x000fe200030e0635 */
[----:B------:R-:W-:Y:S01]  /*7430*/  LEA.HI.X R61, R3, UR19, RZ, 0x2, P0 ;  /* 0x00000013033d7c11 */ /* 0x000fe200080f14ff */
[----:B------:R-:W-:Y:S01]  /*7440*/  IMAD.SHL.U32 R156, R156, 0x100, RZ ;  /* 0x000001009c9c7824 */ /* 0x000fe200078e00ff */
[----:B------:R-:W-:Y:S01]  /*7450*/  LEA R63, P0, R98, UR22, 0x2 ;  /* 0x00000016623f7c11 */ /* 0x000fe2000f8010ff */
[----:B------:R-:W-:Y:S01]  /*7460*/  IMAD.X R59, RZ, RZ, R59, P4 ;  /* 0x000000ffff3b7224 */ /* 0x000fe200020e063b */
[----:B------:R-:W-:-:S02]  /*7470*/  IADD3 R130, P3, PT, R252, R131, RZ ;  /* 0x00000083fc827210 */ /* 0x000fc40007f7e0ff */
[----:B------:R-:W-:Y:S02]  /*7480*/  LEA.HI.X R8, R98, UR23, RZ, 0x2, P0 ;  /* 0x0000001762087c11 */ /* 0x000fe400080f14ff */
[C---:B------:R-:W-:Y:S02]  /*7490*/  IADD3 R98, P4, PT, R252.reuse, R245, RZ ;  /* 0x000000f5fc627210 */ /* 0x040fe40007f9e0ff */
[C---:B------:R-:W-:Y:S01]  /*74a0*/  IADD3 R160, P5, PT, R252.reuse, R161, RZ ;  /* 0x000000a1fca07210 */ /* 0x040fe20007fbe0ff */
[----:B------:R-:W-:Y:S01]  /*74b0*/  IMAD.X R131, RZ, RZ, R62, P3 ;  /* 0x000000ffff837224 */ /* 0x000fe200018e063e */
[----:B------:R-:W-:Y:S01]  /*74c0*/  STG.E desc[UR14][R236.64], R246 ;  /* 0x000000f6ec007986 */ /* 0x000fe2000c10190e */
[----:B------:R-:W-:Y:S01]  /*74d0*/  IMAD.X R99, RZ, RZ, R99, P4 ;  /* 0x000000ffff637224 */ /* 0x000fe200020e0663 */
[C---:B------:R-:W-:Y:S01]  /*74e0*/  IADD3 R162, P4, PT, R252.reuse, R163, RZ ;  /* 0x000000a3fca27210 */ /* 0x040fe20007f9e0ff */
[----:B------:R-:W-:Y:S01]  /*74f0*/  IMAD.X R161, RZ, RZ, R61, P5 ;  /* 0x000000ffffa17224 */ /* 0x000fe200028e063d */
[----:B------:R-:W-:Y:S01]  /*7500*/  IADD3 R194, P3, PT, R252, R63, RZ ;  /* 0x0000003ffcc27210 */ /* 0x000fe20007f7e0ff */
[----:B------:R-:W-:Y:S01]  /*7510*/  STG.E desc[UR14][R236.64+0x80], R238 ;  /* 0x000080eeec007986 */ /* 0x000fe2000c10190e */
[----:B------:R-:W-:Y:S01]  /*7520*/  LOP3.LUT R3, R0, 0x78, RZ, 0xfc, !PT ;  /* 0x0000007800037812 */ /* 0x000fe200078efcff */
[----:B------:R-:W-:Y:S01]  /*7530*/  IMAD.X R163, RZ, RZ, R60, P4 ;  /* 0x000000ffffa37224 */ /* 0x000fe200020e063c */
[----:B------:R-:W-:Y:S01]  /*7540*/  IADD3 R64, P6, PT, R252, R64, RZ ;  /* 0x00000040fc407210 */ /* 0x000fe20007fde0ff */
[----:B------:R-:W2:Y:S01]  /*7550*/  LDSM.16.M88.4 R60, [R2+0x200] ;  /* 0x00020000023c783b */ /* 0x000ea20000000200 */
[----:B------:R-:W-:Y:S01]  /*7560*/  LOP3.LUT R0, R0, 0x7c, RZ, 0xfc, !PT ;  /* 0x0000007c00007812 */ /* 0x000fe200078efcff */
[----:B------:R-:W-:Y:S01]  /*7570*/  IMAD.SHL.U32 R3, R3, 0x100, RZ ;  /* 0x0000010003037824 */ /* 0x000fe200078e00ff */
[----:B0-----:R-:W-:Y:S01]  /*7580*/  LEA R243, P0, R156, UR8, 0x2 ;  /* 0x000000089cf37c11 */ /* 0x001fe2000f8010ff */
[----:B------:R-:W-:Y:S04]  /*7590*/  STG.E desc[UR14][R236.64+0x100], R158 ;  /* 0x0001009eec007986 */ /* 0x000fe8000c10190e */
[----:B------:R-:W-:Y:S04]  /*75a0*/  STG.E desc[UR14][R236.64+0x180], R170 ;  /* 0x000180aaec007986 */ /* 0x000fe8000c10190e */
[----:B------:R-:W-:Y:S04]  /*75b0*/  STG.E desc[UR14][R236.64+0x200], R94 ;  /* 0x0002005eec007986 */ /* 0x000fe8000c10190e */
[----:B------:R-:W-:Y:S04]  /*75c0*/  STG.E desc[UR14][R236.64+0x280], R126 ;  /* 0x0002807eec007986 */ /* 0x000fe8000c10190e */
[----:B------:R-:W-:Y:S04]  /*75d0*/  STG.E desc[UR14][R236.64+0x300], R10 ;  /* 0x0003000aec007986 */ /* 0x000fe8000c10190e */
[----:B------:R-:W-:Y:S01]  /*75e0*/  STG.E desc[UR14][R236.64+0x380], R46 ;  /* 0x0003802eec007986 */ /* 0x000fe2000c10190e */
[----:B------:R-:W-:Y:S01]  /*75f0*/  IMAD.X R65, RZ, RZ, R65, P6 ;  /* 0x000000ffff417224 */ /* 0x000fe200030e0641 */
[----:B-1----:R-:W-:Y:S01]  /*7600*/  LEA R195, P2, R3, UR10, 0x2 ;  /* 0x0000000a03c37c11 */ /* 0x002fe2000f8410ff */
[----:B------:R-:W-:Y:S01]  /*7610*/  IMAD.SHL.U32 R0, R0, 0x100, RZ ;  /* 0x0000010000007824 */ /* 0x000fe200078e00ff */
[----:B------:R-:W-:Y:S04]  /*7620*/  STG.E desc[UR14][R240.64], R247 ;  /* 0x000000f7f0007986 */ /* 0x000fe8000c10190e */
        /* <DEDUP_REMOVED lines=13> */
[----:B--2---:R-:W-:Y:S04]  /*7700*/  STG.E desc[UR14][R6.64+0x380], R60 ;  /* 0x0003803c06007986 */ /* 0x004fe8000c10190e */
[----:B---3--:R-:W-:Y:S04]  /*7710*/  STG.E desc[UR14][R6.64], R249 ;  /* 0x000000f906007986 */ /* 0x008fe8000c10190e */
        /* <DEDUP_REMOVED lines=16> */
[----:B-----5:R0:W-:Y:S01]  /*7820*/  STG.E desc[UR14][R40.64], R248 ;  /* 0x000000f828007986 */ /* 0x0201e2000c10190e */
[----:B------:R-:W-:-:S03]  /*7830*/  IADD3 R128, P6, PT, R252, R129, RZ ;  /* 0x00000081fc807210 */ /* 0x000fc60007fde0ff */
[----:B------:R-:W-:Y:S04]  /*7840*/  LDSM.16.M88.4 R4, [R2+0x400] ;  /* 0x000400000204783b */ /* 0x000fe80000000200 */
[----:B0-----:R-:W2:Y:S01]  /*7850*/  LDL.LU R248, [R1+0xc] ;  /* 0x00000c0001f87983 */ /* 0x001ea20000300800 */
[----:B------:R-:W-:Y:S01]  /*7860*/  IMAD.X R129, RZ, RZ, R92, P6 ;  /* 0x000000ffff817224 */ /* 0x000fe200030e065c */
[C---:B------:R-:W-:Y:S01]  /*7870*/  IADD3 R92, P5, PT, R252.reuse, R195, RZ ;  /* 0x000000c3fc5c7210 */ /* 0x040fe20007fbe0ff */
[----:B------:R-:W-:Y:S02]  /*7880*/  IMAD.X R195, RZ, RZ, R8, P3 ;  /* 0x000000ffffc37224 */ /* 0x000fe400018e0608 */
[----:B------:R-:W0:Y:S04]  /*7890*/  LDSM.16.M88.4 R8, [R2+0x300] ;  /* 0x000300000208783b */ /* 0x000e280000000200 */
[----:B------:R-:W-:Y:S04]  /*78a0*/  STG.E desc[UR14][R40.64+0x300], R15 ;  /* 0x0003000f28007986 */ /* 0x000fe8000c10190e */
[----:B------:R-:W-:Y:S04]  /*78b0*/  STG.E desc[UR14][R40.64+0x80], R215 ;  /* 0x000080d728007986 */ /* 0x000fe8000c10190e */
[----:B------:R-:W-:Y:S04]  /*78c0*/  STG.E desc[UR14][R40.64+0x100], R155 ;  /* 0x0001009b28007986 */ /* 0x000fe8000c10190e */
[----:B------:R-:W-:Y:S04]  /*78d0*/  STG.E desc[UR14][R40.64+0x180], R191 ;  /* 0x000180bf28007986 */ /* 0x000fe8000c10190e */
[----:B------:R-:W-:Y:S04]  /*78e0*/  STG.E desc[UR14][R40.64+0x200], R71 ;  /* 0x0002004728007986 */ /* 0x000fe8000c10190e */
[----:B------:R-:W-:Y:S04]  /*78f0*/  STG.E desc[UR14][R40.64+0x280], R123 ;  /* 0x0002807b28007986 */ /* 0x000fe8000c10190e */
[----:B------:R-:W-:Y:S04]  /*7900*/  STG.E desc[UR14][R40.64+0x380], R63 ;  /* 0x0003803f28007986 */ /* 0x000fe8000c10190e */
[----:B------:R-:W1:Y:S04]  /*7910*/  LDSM.16.M88.4 R12, [R2+0x500] ;  /* 0x00050000020c783b */ /* 0x000e680000000200 */
[----:B------:R-:W-:Y:S04]  /*7920*/  STG.E desc[UR14][R42.64], R244 ;  /* 0x000000f42a007986 */ /* 0x000fe8000c10190e */
[----:B------:R-:W-:Y:S04]  /*7930*/  STG.E desc[UR14][R42.64+0x80], R232 ;  /* 0x000080e82a007986 */ /* 0x000fe8000c10190e */
[----:B------:R-:W-:Y:S04]  /*7940*/  STG.E desc[UR14][R42.64+0x100], R148 ;  /* 0x000100942a007986 */ /* 0x000fe8000c10190e */
[----:B------:R-:W-:Y:S04]  /*7950*/  STG.E desc[UR14][R42.64+0x180], R184 ;  /* 0x000180b82a007986 */ /* 0x000fe8000c10190e */
[----:B------:R-:W-:Y:S04]  /*7960*/  STG.E desc[UR14][R42.64+0x200], R88 ;  /* 0x000200582a007986 */ /* 0x000fe8000c10190e */
[----:B------:R-:W-:Y:S04]  /*7970*/  STG.E desc[UR14][R42.64+0x280], R116 ;  /* 0x000280742a007986 */ /* 0x000fe8000c10190e */
[----:B------:R-:W-:Y:S04]  /*7980*/  STG.E desc[UR14][R42.64+0x300], R16 ;  /* 0x000300102a007986 */ /* 0x000fe8000c10190e */
[----:B0-----:R-:W-:Y:S04]  /*7990*/  STG.E desc[UR14][R42.64+0x380], R8 ;  /* 0x000380082a007986 */ /* 0x001fe8000c10190e */
[----:B----4-:R-:W-:Y:S04]  /*79a0*/  STG.E desc[UR14][R48.64], R242 ;  /* 0x000000f230007986 */ /* 0x010fe8000c10190e */
        /* <DEDUP_REMOVED lines=22> */
[----:B------:R-:W0:Y:S01]  /*7b10*/  LDSM.16.M88.4 R8, [R2+0x600] ;  /* 0x000600000208783b */ /* 0x000e220000000200 */
[----:B------:R-:W-:-:S02]  /*7b20*/  IADD3 R192, P6, PT, R252, R193, RZ ;  /* 0x000000c1fcc07210 */ /* 0x000fc40007fde0ff */
[----:B------:R-:W-:Y:S02]  /*7b30*/  LEA R124, P4, R0, UR4, 0x2 ;  /* 0x00000004007c7c11 */ /* 0x000fe4000f8810ff */
[----:B------:R-:W-:Y:S01]  /*7b40*/  LEA.HI.X R156, R156, UR9, RZ, 0x2, P0 ;  /* 0x000000099c9c7c11 */ /* 0x000fe200080f14ff */
[----:B------:R-:W-:Y:S01]  /*7b50*/  IMAD.X R193, RZ, RZ, R44, P6 ;  /* 0x000000ffffc17224 */ /* 0x000fe200030e062c */
[C---:B------:R-:W-:Y:S02]  /*7b60*/  IADD3 R44, P6, PT, R252.reuse, R243, RZ ;  /* 0x000000f3fc2c7210 */ /* 0x040fe40007fde0ff */
[----:B------:R-:W-:Y:S02]  /*7b70*/  LEA.HI.X R3, R3, UR11, RZ, 0x2, P2 ;  /* 0x0000000b03037c11 */ /* 0x000fe400090f14ff */
[----:B------:R-:W-:Y:S02]  /*7b80*/  IADD3 R124, P3, PT, R252, R124, RZ ;  /* 0x0000007cfc7c7210 */ /* 0x000fe40007f7e0ff */
[----:B------:R-:W-:Y:S01]  /*7b90*/  LEA.HI.X R0, R0, UR5, RZ, 0x2, P4 ;  /* 0x0000000500007c11 */ /* 0x000fe2000a0f14ff */
[----:B------:R-:W-:-:S02]  /*7ba0*/  IMAD.X R45, RZ, RZ, R156, P6 ;  /* 0x000000ffff2d7224 */ /* 0x000fc400030e069c */
[----:B------:R-:W-:Y:S02]  /*7bb0*/  IMAD.X R93, RZ, RZ, R3, P5 ;  /* 0x000000ffff5d7224 */ /* 0x000fe400028e0603 */
[----:B------:R-:W-:Y:S01]  /*7bc0*/  IMAD.X R125, RZ, RZ, R0, P3 ;  /* 0x000000ffff7d7224 */ /* 0x000fe200018e0600 */
[----:B--2---:R-:W-:Y:S04]  /*7bd0*/  STG.E desc[UR14][R52.64], R248 ;  /* 0x000000f834007986 */ /* 0x004fe8000c10190e */
        /* <DEDUP_REMOVED lines=25> */
[----:B------:R-:W2:Y:S04]  /*7d70*/  LDSM.16.M88.4 R4, [R2+0x700] ;  /* 0x000700000204783b */ /* 0x000ea80000000200 */
[----:B------:R3:W-:Y:S04]  /*7d80*/  STG.E desc[UR14][R64.64], R211 ;  /* 0x000000d340007986 */ /* 0x0007e8000c10190e */
        /* <DEDUP_REMOVED lines=13> */
[----:B-1----:R3:W-:Y:S04]  /*7e60*/  STG.E desc[UR14][R66.64+0x380], R12 ;  /* 0x0003800c42007986 */ /* 0x0027e8000c10190e */
        /* <DEDUP_REMOVED lines=31> */
[----:B0-----:R3:W-:Y:S04]  /*8060*/  STG.E desc[UR14][R130.64+0x380], R8 ;  /* 0x0003800882007986 */ /* 0x0017e8000c10190e */
        /* <DEDUP_REMOVED lines=31> */
[----:B--2---:R3:W-:Y:S04]  /*8260*/  STG.E desc[UR14][R194.64+0x380], R4 ;  /* 0x00038004c2007986 */ /* 0x0047e8000c10190e */
        /* <DEDUP_REMOVED lines=23> */
[----:B------:R3:W-:Y:S01]  /*83e0*/  STG.E desc[UR14][R124.64+0x380], R7 ;  /* 0x000380077c007986 */ /* 0x0007e2000c10190e */
[----:B------:R-:W-:Y:S06]  /*83f0*/  BAR.SYNC.DEFER_BLOCKING 0x0 ;  /* 0x0000000000007b1d */ /* 0x000fec0000010000 */
[----:B------:R-:W-:Y:S05]  /*8400*/  @P1 BRA `(.L_x_8) ;  /* 0x00000000009c1947 */ /* 0x000fea0003800000 */
[----:B------:R-:W-:Y:S01]  /*8410*/  NOP ;  /* 0x0000000000007918 */ /* 0x000fe20000000000 */
[----:B------:R-:W-:Y:S01]  /*8420*/  UMOV UR4, 0x50 ;  /* 0x0000005000047882 */ /* 0x000fe20000000000 */
[----:B------:R-:W-:Y:S01]  /*8430*/  IMAD.U32 R0, RZ, RZ, UR13 ;  /* 0x0000000dff007e24 */ /* 0x000fe2000f8e00ff */
[----:B------:R-:W-:Y:S01]  /*8440*/  ULEA UR6, UR6, UR4, 0x18 ;  /* 0x0000000406067291 */ /* 0x000fe2000f8ec0ff */
[----:B------:R-:W-:Y:S02]  /*8450*/  IMAD.MOV.U32 R3, RZ, RZ, 0xff ;  /* 0x000000ffff037424 */ /* 0x000fe400078e00ff */
[----:B---3--:R-:W-:Y:S01]  /*8460*/  IMAD.MOV.U32 R7, RZ, RZ, 0x1 ;  /* 0x00000001ff077424 */ /* 0x008fe200078e00ff */
[----:B------:R-:W-:-:S04]  /*8470*/  LOP3.LUT R0, R0, 0xffff, RZ, 0xc0, !PT ;  /* 0x0000ffff00007812 */ /* 0x000fc800078ec0ff */
[----:B------:R-:W-:Y:S01]  /*8480*/  SHF.R.U32.HI R0, RZ, 0x5, R0 ;  /* 0x00000005ff007819 */ /* 0x000fe20000011600 */
[----:B------:R-:W0:Y:S04]  /*8490*/  LDS R5, [UR6] ;  /* 0x00000006ff057984 */ /* 0x000e280008000800 */
[----:B------:R-:W-:Y:S01]  /*84a0*/  VIADD R2, R0, 0x10 ;  /* 0x0000001000027836 */ /* 0x000fe20000000000 */
[----:B------:R-:W-:-:S04]  /*84b0*/  SHF.L.U32 R0, R3, R0, RZ ;  /* 0x0000000003007219 */ /* 0x000fc800000006ff */
[----:B------:R-:W-:-:S04]  /*84c0*/  SHF.L.U32 R3, R7, R2, RZ ;  /* 0x0000000207037219 */ /* 0x000fc800000006ff */
[----:B------:R-:W-:-:S04]  /*84d0*/  LOP3.LUT R0, R3, R0, RZ, 0xfc, !PT ;  /* 0x0000000003007212 */ /* 0x000fc800078efcff */
[C---:B------:R-:W-:Y:S02]  /*84e0*/  LOP3.LUT R2, R0.reuse, 0xffff, RZ, 0xc0, !PT ;  /* 0x0000ffff00027812 */ /* 0x040fe400078ec0ff */
[----:B0-----:R-:W-:-:S04]  /*84f0*/  LOP3.LUT R3, R0, 0xffff, R5, 0x80, !PT ;  /* 0x0000ffff00037812 */ /* 0x001fc800078e8005 */
[----:B------:R-:W-:-:S13]  /*8500*/  ISETP.NE.AND P0, PT, R3, R2, PT ;  /* 0x000000020300720c */ /* 0x000fda0003f05270 */
[----:B------:R-:W-:Y:S05]  /*8510*/  @P0 BRA `(.L_x_9) ;  /* 0x0000000000500947 */ /* 0x000fea0003800000 */
[----:B------:R-:W-:Y:S02]  /*8520*/  SHF.R.U32.HI R5, RZ, 0x10, R5 ;  /* 0x00000010ff057819 */ /* 0x000fe40000011605 */
[----:B------:R-:W-:-:S04]  /*8530*/  SHF.R.U32.HI R2, RZ, 0x10, R0 ;  /* 0x00000010ff027819 */ /* 0x000fc80000011600 */
[----:B------:R-:W-:-:S04]  /*8540*/  LOP3.LUT R5, R5, R2, RZ, 0xc0, !PT ;  /* 0x0000000205057212 */ /* 0x000fc800078ec0ff */
[----:B------:R-:W-:-:S13]  /*8550*/  ISETP.NE.AND P0, PT, R5, R2, PT ;  /* 0x000000020500720c */ /* 0x000fda0003f05270 */
[----:B------:R-:W-:Y:S05]  /*8560*/  @P0 BRA `(.L_x_10) ;  /* 0x0000000000300947 */ /* 0x000fea0003800000 */
[----:B------:R-:W-:Y:S01]  /*8570*/  R2UR UR4, R0 ;  /* 0x00000000000472ca */ /* 0x000fe200000e0000 */
[----:B------:R-:W-:Y:S01]  /*8580*/  VOTEU.ANY UR5, UPT, PT ;  /* 0x0000000000057886 */ /* 0x000fe200038e0100 */
[----:B------:R-:W0:Y:S01]  /*8590*/  S2R R0, SR_LANEID ;  /* 0x0000000000007919 */ /* 0x000e220000000000 */
[----:B------:R-:W-:-:S10]  /*85a0*/  UFLO.U32 UR5, UR5 ;  /* 0x00000005000572bd */ /* 0x000fd400080e0000 */
[----:B------:R-:W-:-:S06]  /*85b0*/  ULOP3.LUT UR4, URZ, UR4, URZ, 0x33, !UPT ;  /* 0x00000004ff047292 */ /* 0x000fcc000f8e33ff */
[----:B------:R-:W-:-:S04]  /*85c0*/  IMAD.U32 R2, RZ, RZ, UR4 ;  /* 0x00000004ff027e24 */ /* 0x000fc8000f8e00ff */
[----:B------:R-:W1:Y:S02]  /*85d0*/  REDUX UR7, R2 ;  /* 0x00000000020773c4 */ /* 0x000e640000000000 */
[----:B------:R2:W-:Y:S01]  /*85e0*/  UTCATOMSWS.AND URZ, UR4 ;  /* 0x0000000400ff79e3 */ /* 0x0005e20008000000 */
[----:B0-----:R-:W-:Y:S01]  /*85f0*/  ISETP.EQ.U32.AND P0, PT, R0, UR5, PT ;  /* 0x0000000500007c0c */ /* 0x001fe2000bf02070 */
[----:B-1----:R-:W-:-:S12]  /*8600*/  IMAD.U32 R0, RZ, RZ, UR7 ;  /* 0x00000007ff007e24 */ /* 0x002fd8000f8e00ff */
[----:B------:R2:W-:Y:S01]  /*8610*/  @P0 ATOMS.AND RZ, [UR6], R0 ;  /* 0x00000000ffff098c */ /* 0x0005e2000a800006 */
[----:B------:R-:W-:Y:S05]  /*8620*/  BRA `(.L_x_8) ;  /* 0x0000000000147947 */ /* 0x000fea0003800000 */
.L_x_10:
[----:B------:R-:W-:-:S07]  /*8630*/  MOV R2, 0x8650 ;  /* 0x0000865000027802 */ /* 0x000fce0000000f00 */
[----:B------:R-:W-:Y:S05]  /*8640*/  CALL.REL.NOINC `($__internal_0_$__cuda_sm10x_tcgen05_guardrail_trap_col_being_dealloced_not_returned_by_alloc) ;  /* 0x0000000000207944 */ /* 0x000fea0003c00000 */
[----:B------:R-:W-:Y:S05]  /*8650*/  BRA `(.L_x_8) ;  /* 0x0000000000087947 */ /* 0x000fea0003800000 */
.L_x_9:
[----:B------:R-:W-:-:S07]  /*8660*/  MOV R2, 0x8680 ;  /* 0x0000868000027802 */ /* 0x000fce0000000f00 */
[----:B------:R-:W-:Y:S05]  /*8670*/  CALL.REL.NOINC `($__internal_2_$__cuda_sm10x_tcgen05_guardrail_trap_unallocated_columns_being_dealloced) ;  /* 0x00000000002c7944 */ /* 0x000fea0003c00000 */
.L_x_8:
[----:B------:R-:W-:Y:S01]  /*8680*/  NOP ;  /* 0x0000000000007918 */ /* 0x000fe20000000000 */
[----:B--2---:R-:W-:Y:S05]  /*8690*/  EXIT ;  /* 0x000000000000794d */ /* 0x004fea0003800000 */
.L_x_7:
[----:B------:R-:W0:Y:S02]  /*86a0*/  SYNCS.PHASECHK.TRANS64.TRYWAIT P0, [UR12+0x18000], RZ ;  /* 0x018000ffff0075a7 */ /* 0x000e24000800110c */
[----:B0-----:R-:W-:Y:S05]  /*86b0*/  @!P0 BRA `(.L_x_7) ;  /* 0xfffffffc00f88947 */ /* 0x001fea000383ffff */
[----:B------:R-:W-:Y:S05]  /*86c0*/  BRA `(.L_x_11) ;  /* 0xffffffc400487947 */ /* 0x000fea000383ffff */
        .weak           $__internal_0_$__cuda_sm10x_tcgen05_guardrail_trap_col_being_dealloced_not_returned_by_alloc
        .type           $__internal_0_$__cuda_sm10x_tcgen05_guardrail_trap_col_being_dealloced_not_returned_by_alloc,@function
        .size           $__internal_0_$__cuda_sm10x_tcgen05_guardrail_trap_col_being_dealloced_not_returned_by_alloc,($__internal_1_$__cuda_sm10x_tcgen05_guardrail_trap_phase_invalid_during_alloc - $__internal_0_$__cuda_sm10x_tcgen05_guardrail_trap_col_being_dealloced_not_returned_by_alloc)
$__internal_0_$__cuda_sm10x_tcgen05_guardrail_trap_col_being_dealloced_not_returned_by_alloc:
[----:B------:R-:W-:Y:S05]  /*86d0*/  BPT.TRAP 0x1 ;  /* 0x000000040000795c */ /* 0x000fea0000300000 */
[----:B------:R-:W-:-:S04]  /*86e0*/  IMAD.MOV.U32 R3, RZ, RZ, 0x0 ;  /* 0x00000000ff037424 */ /* 0x000fc800078e00ff */
[----:B------:R-:W-:Y:S05]  /*86f0*/  RET.REL.NODEC R2 `(gluon_mma) ;  /* 0xffffff7802407950 */ /* 0x000fea0003c3ffff */
        .weak           $__internal_1_$__cuda_sm10x_tcgen05_guardrail_trap_phase_invalid_during_alloc
        .type           $__internal_1_$__cuda_sm10x_tcgen05_guardrail_trap_phase_invalid_during_alloc,@function
        .size           $__internal_1_$__cuda_sm10x_tcgen05_guardrail_trap_phase_invalid_during_alloc,($__internal_2_$__cuda_sm10x_tcgen05_guardrail_trap_unallocated_columns_being_dealloced - $__internal_1_$__cuda_sm10x_tcgen05_guardrail_trap_phase_invalid_during_alloc)
$__internal_1_$__cuda_sm10x_tcgen05_guardrail_trap_phase_invalid_during_alloc:
[----:B------:R-:W-:Y:S05]  /*8700*/  BPT.TRAP 0x1 ;  /* 0x000000040000795c */ /* 0x000fea0000300000 */
[----:B------:R-:W-:-:S04]  /*8710*/  IMAD.MOV.U32 R3, RZ, RZ, 0x0 ;  /* 0x00000000ff037424 */ /* 0x000fc800078e00ff */
[----:B------:R-:W-:Y:S05]  /*8720*/  RET.REL.NODEC R2 `(gluon_mma) ;  /* 0xffffff7802347950 */ /* 0x000fea0003c3ffff */
        .weak           $__internal_2_$__cuda_sm10x_tcgen05_guardrail_trap_unallocated_columns_being_dealloced
        .type           $__internal_2_$__cuda_sm10x_tcgen05_guardrail_trap_unallocated_columns_being_dealloced,@function
        .size           $__internal_2_$__cuda_sm10x_tcgen05_guardrail_trap_unallocated_columns_being_dealloced,(.L_x_15 - $__internal_2_$__cuda_sm10x_tcgen05_guardrail_trap_unallocated_columns_being_dealloced)
$__internal_2_$__cuda_sm10x_tcgen05_guardrail_trap_unallocated_columns_being_dealloced:
[----:B------:R-:W-:Y:S05]  /*8730*/  BPT.TRAP 0x1 ;  /* 0x000000040000795c */ /* 0x000fea0000300000 */
[----:B------:R-:W-:-:S04]  /*8740*/  IMAD.MOV.U32 R3, RZ, RZ, 0x0 ;  /* 0x00000000ff037424 */ /* 0x000fc800078e00ff */
[----:B------:R-:W-:Y:S05]  /*8750*/  RET.REL.NODEC R2 `(gluon_mma) ;  /* 0xffffff7802287950 */ /* 0x000fea0003c3ffff */
.L_x_12:
[----:B------:R-:W-:-:S00]  /*8760*/  BRA `(.L_x_12) ;  /* 0xfffffffc00fc7947 */ /* 0x000fc0000383ffff */
[----:B------:R-:W-:-:S00]  /*8770*/  NOP ;  /* 0x0000000000007918 */ /* 0x000fc00000000000 */
        /* <DEDUP_REMOVED lines=8> */
.L_x_15:


//--------------------- .nv.shared.gluon_mma      --------------------------
	.section	.nv.shared.gluon_mma,"aw",@nobits
	.sectionflags	@""
	.align	16
	.zero		1024


//--------------------- .nv.shared.reserved.0     --------------------------
	.section	.nv.shared.reserved.0,"aw",@nobits
	.align	8
	.weak		__nv_reservedSMEM_offset_0_alias
	.size		__nv_reservedSMEM_offset_0_alias, 0, 64
	.other		__nv_reservedSMEM_offset_0_alias,@"STO_CUDA_RESERVED_SHARED STV_DEFAULT"
__nv_reservedSMEM_offset_0_alias:
	.zero		0
.nv.shared.reserved.0:
	.zero		64
	.weak		__nv_reservedSMEM_allocation_phase
	.type		__nv_reservedSMEM_allocation_phase,@object
	.size		__nv_reservedSMEM_allocation_phase,(.L_0 - __nv_reservedSMEM_allocation_phase)
__nv_reservedSMEM_allocation_phase:
	.zero		1
.L_0:
	.zero		7
	.weak		__nv_reservedSMEM_devtool_atexit_pc
	.type		__nv_reservedSMEM_devtool_atexit_pc,@object
	.size		__nv_reservedSMEM_devtool_atexit_pc,(__nv_reservedSMEM_allocation_mask - __nv_reservedSMEM_devtool_atexit_pc)
__nv_reservedSMEM_devtool_atexit_pc:
	.zero		8
	.weak		__nv_reservedSMEM_allocation_mask
	.type		__nv_reservedSMEM_allocation_mask,@object
	.size		__nv_reservedSMEM_allocation_mask,(.L_2 - __nv_reservedSMEM_allocation_mask)
__nv_reservedSMEM_allocation_mask:
	.zero		4
.L_2:


//--------------------- .nv.constant0.gluon_mma   --------------------------
	.section	.nv.constant0.gluon_mma,"a",@progbits
	.sectionflags	@""
	.align	4
.nv.constant0.gluon_mma:
	.zero		936


//--------------------- SYMBOLS --------------------------

	.type		.nv.reservedSmem.offset0,@object
	.size		.nv.reservedSmem.offset0,0x4
	.type		.nv.reservedSmem.cap,@object
	.size		.nv.reservedSmem.cap,0x4
